//
// Generated by NVIDIA NVVM Compiler
//
// Compiler Build ID: CL-36424714
// Cuda compilation tools, release 13.0, V13.0.88
// Based on NVVM 20.0.0
//

.version 9.0
.target sm_100
.address_size 64

	// .globl	_Z5fieldiiPfS_S_

.visible .entry _Z5fieldiiPfS_S_(
	.param .u32 _Z5fieldiiPfS_S__param_0,
	.param .u32 _Z5fieldiiPfS_S__param_1,
	.param .u64 .ptr .align 1 _Z5fieldiiPfS_S__param_2,
	.param .u64 .ptr .align 1 _Z5fieldiiPfS_S__param_3,
	.param .u64 .ptr .align 1 _Z5fieldiiPfS_S__param_4
)
{
	.reg .pred 	%p<16>;
	.reg .b32 	%r<85>;
	.reg .b32 	%f<62>;
	.reg .b64 	%rd<38>;
	.reg .b64 	%fd<58>;

	ld.param.u32 	%r31, [_Z5fieldiiPfS_S__param_0];
	ld.param.u32 	%r32, [_Z5fieldiiPfS_S__param_1];
	ld.param.u64 	%rd5, [_Z5fieldiiPfS_S__param_2];
	ld.param.u64 	%rd6, [_Z5fieldiiPfS_S__param_3];
	ld.param.u64 	%rd4, [_Z5fieldiiPfS_S__param_4];
	cvta.to.global.u64 	%rd1, %rd6;
	cvta.to.global.u64 	%rd2, %rd5;
	mov.u32 	%r33, %ctaid.x;
	mov.u32 	%r34, %ntid.x;
	mul.lo.s32 	%r1, %r33, %r34;
	mov.u32 	%r2, %tid.x;
	add.s32 	%r81, %r1, %r2;
	mov.u32 	%r35, %nctaid.x;
	mul.lo.s32 	%r4, %r34, %r35;
	add.s32 	%r5, %r32, -1;
	setp.ge.s32 	%p1, %r81, %r5;
	@%p1 bra 	$L__BB0_7;
	add.s32 	%r36, %r81, %r4;
	max.s32 	%r37, %r36, %r5;
	setp.lt.s32 	%p2, %r36, %r5;
	selp.u32 	%r38, 1, 0, %p2;
	add.s32 	%r39, %r36, %r38;
	sub.s32 	%r40, %r37, %r39;
	div.u32 	%r41, %r40, %r4;
	add.s32 	%r6, %r41, %r38;
	and.b32  	%r42, %r6, 3;
	setp.eq.s32 	%p3, %r42, 3;
	mov.u32 	%r78, %r81;
	@%p3 bra 	$L__BB0_4;
	add.s64 	%rd3, %rd2, 4;
	add.s32 	%r43, %r6, 1;
	and.b32  	%r44, %r43, 3;
	neg.s32 	%r76, %r44;
	mov.u32 	%r78, %r81;
$L__BB0_3:
	.pragma "nounroll";
	mul.wide.s32 	%rd7, %r78, 4;
	add.s64 	%rd8, %rd3, %rd7;
	add.s64 	%rd9, %rd1, %rd7;
	ld.global.f32 	%f2, [%rd9];
	cvt.f64.f32 	%fd6, %f2;
	ld.global.f32 	%f3, [%rd8+-4];
	ld.global.f32 	%f4, [%rd8];
	sub.f32 	%f5, %f3, %f4;
	cvt.f64.f32 	%fd7, %f5;
	fma.rn.f64 	%fd8, %fd7, 0d3FE0000000000000, %fd6;
	cvt.rn.f32.f64 	%f6, %fd8;
	st.global.f32 	[%rd9], %f6;
	add.s32 	%r78, %r78, %r4;
	add.s32 	%r76, %r76, 1;
	setp.ne.s32 	%p4, %r76, 0;
	@%p4 bra 	$L__BB0_3;
$L__BB0_4:
	setp.lt.u32 	%p5, %r6, 3;
	@%p5 bra 	$L__BB0_7;
	mul.wide.s32 	%rd13, %r4, 4;
	shl.b32 	%r45, %r4, 2;
$L__BB0_6:
	mul.wide.s32 	%rd10, %r78, 4;
	add.s64 	%rd11, %rd1, %rd10;
	ld.global.f32 	%f7, [%rd11];
	cvt.f64.f32 	%fd9, %f7;
	add.s64 	%rd12, %rd2, %rd10;
	ld.global.f32 	%f8, [%rd12];
	ld.global.f32 	%f9, [%rd12+4];
	sub.f32 	%f10, %f8, %f9;
	cvt.f64.f32 	%fd10, %f10;
	fma.rn.f64 	%fd11, %fd10, 0d3FE0000000000000, %fd9;
	cvt.rn.f32.f64 	%f11, %fd11;
	st.global.f32 	[%rd11], %f11;
	add.s64 	%rd14, %rd11, %rd13;
	ld.global.f32 	%f12, [%rd14];
	cvt.f64.f32 	%fd12, %f12;
	add.s64 	%rd15, %rd12, %rd13;
	ld.global.f32 	%f13, [%rd15];
	ld.global.f32 	%f14, [%rd15+4];
	sub.f32 	%f15, %f13, %f14;
	cvt.f64.f32 	%fd13, %f15;
	fma.rn.f64 	%fd14, %fd13, 0d3FE0000000000000, %fd12;
	cvt.rn.f32.f64 	%f16, %fd14;
	st.global.f32 	[%rd14], %f16;
	add.s64 	%rd16, %rd14, %rd13;
	ld.global.f32 	%f17, [%rd16];
	cvt.f64.f32 	%fd15, %f17;
	add.s64 	%rd17, %rd15, %rd13;
	ld.global.f32 	%f18, [%rd17];
	ld.global.f32 	%f19, [%rd17+4];
	sub.f32 	%f20, %f18, %f19;
	cvt.f64.f32 	%fd16, %f20;
	fma.rn.f64 	%fd17, %fd16, 0d3FE0000000000000, %fd15;
	cvt.rn.f32.f64 	%f21, %fd17;
	st.global.f32 	[%rd16], %f21;
	add.s64 	%rd18, %rd16, %rd13;
	ld.global.f32 	%f22, [%rd18];
	cvt.f64.f32 	%fd18, %f22;
	add.s64 	%rd19, %rd17, %rd13;
	ld.global.f32 	%f23, [%rd19];
	ld.global.f32 	%f24, [%rd19+4];
	sub.f32 	%f25, %f23, %f24;
	cvt.f64.f32 	%fd19, %f25;
	fma.rn.f64 	%fd20, %fd19, 0d3FE0000000000000, %fd18;
	cvt.rn.f32.f64 	%f26, %fd20;
	st.global.f32 	[%rd18], %f26;
	add.s32 	%r78, %r45, %r78;
	setp.lt.s32 	%p6, %r78, %r5;
	@%p6 bra 	$L__BB0_6;
$L__BB0_7:
	bar.sync 	0;
	add.s32 	%r82, %r81, 1;
	setp.ge.s32 	%p7, %r82, %r32;
	@%p7 bra 	$L__BB0_15;
	add.s32 	%r46, %r4, %r1;
	add.s32 	%r47, %r82, %r4;
	max.s32 	%r48, %r32, %r47;
	not.b32 	%r49, %r46;
	add.s32 	%r50, %r48, %r49;
	sub.s32 	%r51, %r50, %r2;
	setp.ne.s32 	%p8, %r51, 0;
	selp.u32 	%r52, 1, 0, %p8;
	selp.s32 	%r53, -1, 0, %p8;
	add.s32 	%r54, %r51, %r53;
	div.u32 	%r55, %r54, %r4;
	add.s32 	%r16, %r55, %r52;
	and.b32  	%r56, %r16, 3;
	setp.eq.s32 	%p9, %r56, 3;
	@%p9 bra 	$L__BB0_12;
	add.s32 	%r57, %r16, 1;
	and.b32  	%r58, %r57, 3;
	neg.s32 	%r80, %r58;
$L__BB0_10:
	.pragma "nounroll";
	mul.wide.s32 	%rd20, %r82, 4;
	add.s64 	%rd21, %rd1, %rd20;
	add.s64 	%rd22, %rd2, %rd20;
	ld.global.f32 	%f27, [%rd22];
	cvt.f64.f32 	%fd21, %f27;
	ld.global.f32 	%f28, [%rd21+-4];
	ld.global.f32 	%f29, [%rd21];
	sub.f32 	%f30, %f28, %f29;
	cvt.f64.f32 	%fd22, %f30;
	fma.rn.f64 	%fd23, %fd22, 0d3FE0000000000000, %fd21;
	cvt.rn.f32.f64 	%f31, %fd23;
	st.global.f32 	[%rd22], %f31;
	add.s32 	%r82, %r82, %r4;
	add.s32 	%r81, %r81, %r4;
	add.s32 	%r80, %r80, 1;
	setp.ne.s32 	%p10, %r80, 0;
	@%p10 bra 	$L__BB0_10;
	add.s32 	%r82, %r81, 1;
$L__BB0_12:
	setp.lt.u32 	%p11, %r16, 3;
	@%p11 bra 	$L__BB0_15;
	mul.wide.s32 	%rd26, %r4, 4;
	shl.b32 	%r59, %r4, 2;
$L__BB0_14:
	mul.wide.s32 	%rd23, %r82, 4;
	add.s64 	%rd24, %rd2, %rd23;
	ld.global.f32 	%f32, [%rd24];
	cvt.f64.f32 	%fd24, %f32;
	add.s64 	%rd25, %rd1, %rd23;
	ld.global.f32 	%f33, [%rd25+-4];
	ld.global.f32 	%f34, [%rd25];
	sub.f32 	%f35, %f33, %f34;
	cvt.f64.f32 	%fd25, %f35;
	fma.rn.f64 	%fd26, %fd25, 0d3FE0000000000000, %fd24;
	cvt.rn.f32.f64 	%f36, %fd26;
	st.global.f32 	[%rd24], %f36;
	add.s64 	%rd27, %rd24, %rd26;
	ld.global.f32 	%f37, [%rd27];
	cvt.f64.f32 	%fd27, %f37;
	add.s64 	%rd28, %rd25, %rd26;
	ld.global.f32 	%f38, [%rd28+-4];
	ld.global.f32 	%f39, [%rd28];
	sub.f32 	%f40, %f38, %f39;
	cvt.f64.f32 	%fd28, %f40;
	fma.rn.f64 	%fd29, %fd28, 0d3FE0000000000000, %fd27;
	cvt.rn.f32.f64 	%f41, %fd29;
	st.global.f32 	[%rd27], %f41;
	add.s64 	%rd29, %rd27, %rd26;
	ld.global.f32 	%f42, [%rd29];
	cvt.f64.f32 	%fd30, %f42;
	add.s64 	%rd30, %rd28, %rd26;
	ld.global.f32 	%f43, [%rd30+-4];
	ld.global.f32 	%f44, [%rd30];
	sub.f32 	%f45, %f43, %f44;
	cvt.f64.f32 	%fd31, %f45;
	fma.rn.f64 	%fd32, %fd31, 0d3FE0000000000000, %fd30;
	cvt.rn.f32.f64 	%f46, %fd32;
	st.global.f32 	[%rd29], %f46;
	add.s64 	%rd31, %rd29, %rd26;
	ld.global.f32 	%f47, [%rd31];
	cvt.f64.f32 	%fd33, %f47;
	add.s64 	%rd32, %rd30, %rd26;
	ld.global.f32 	%f48, [%rd32+-4];
	ld.global.f32 	%f49, [%rd32];
	sub.f32 	%f50, %f48, %f49;
	cvt.f64.f32 	%fd34, %f50;
	fma.rn.f64 	%fd35, %fd34, 0d3FE0000000000000, %fd33;
	cvt.rn.f32.f64 	%f51, %fd35;
	st.global.f32 	[%rd31], %f51;
	add.s32 	%r82, %r59, %r82;
	setp.lt.s32 	%p12, %r82, %r32;
	@%p12 bra 	$L__BB0_14;
$L__BB0_15:
	bar.sync 	0;
	add.s32 	%r60, %r31, -40;
	cvt.rn.f32.s32 	%f52, %r60;
	div.rn.f32 	%f53, %f52, 0f41400000;
	cvt.f64.f32 	%fd36, %f53;
	mul.f64 	%fd37, %fd36, 0dBFE0000000000000;
	mul.f64 	%fd1, %fd37, %fd36;
	fma.rn.f64 	%fd38, %fd1, 0d3FF71547652B82FE, 0d4338000000000000;
	{
	.reg .b32 %temp; 
	mov.b64 	{%r28, %temp}, %fd38;
	}
	mov.f64 	%fd39, 0dC338000000000000;
	add.rn.f64 	%fd40, %fd38, %fd39;
	fma.rn.f64 	%fd41, %fd40, 0dBFE62E42FEFA39EF, %fd1;
	fma.rn.f64 	%fd42, %fd40, 0dBC7ABC9E3B39803F, %fd41;
	fma.rn.f64 	%fd43, %fd42, 0d3E5ADE1569CE2BDF, 0d3E928AF3FCA213EA;
	fma.rn.f64 	%fd44, %fd43, %fd42, 0d3EC71DEE62401315;
	fma.rn.f64 	%fd45, %fd44, %fd42, 0d3EFA01997C89EB71;
	fma.rn.f64 	%fd46, %fd45, %fd42, 0d3F2A01A014761F65;
	fma.rn.f64 	%fd47, %fd46, %fd42, 0d3F56C16C1852B7AF;
	fma.rn.f64 	%fd48, %fd47, %fd42, 0d3F81111111122322;
	fma.rn.f64 	%fd49, %fd48, %fd42, 0d3FA55555555502A1;
	fma.rn.f64 	%fd50, %fd49, %fd42, 0d3FC5555555555511;
	fma.rn.f64 	%fd51, %fd50, %fd42, 0d3FE000000000000B;
	fma.rn.f64 	%fd52, %fd51, %fd42, 0d3FF0000000000000;
	fma.rn.f64 	%fd53, %fd52, %fd42, 0d3FF0000000000000;
	{
	.reg .b32 %temp; 
	mov.b64 	{%r29, %temp}, %fd53;
	}
	{
	.reg .b32 %temp; 
	mov.b64 	{%temp, %r30}, %fd53;
	}
	shl.b32 	%r61, %r28, 20;
	add.s32 	%r62, %r61, %r30;
	mov.b64 	%fd57, {%r29, %r62};
	{
	.reg .b32 %temp; 
	mov.b64 	{%temp, %r63}, %fd1;
	}
	mov.b32 	%f54, %r63;
	abs.f32 	%f1, %f54;
	setp.lt.f32 	%p13, %f1, 0f4086232B;
	@%p13 bra 	$L__BB0_18;
	setp.lt.f64 	%p14, %fd1, 0d0000000000000000;
	add.f64 	%fd54, %fd1, 0d7FF0000000000000;
	selp.f64 	%fd57, 0d0000000000000000, %fd54, %p14;
	setp.geu.f32 	%p15, %f1, 0f40874800;
	@%p15 bra 	$L__BB0_18;
	shr.u32 	%r64, %r28, 31;
	add.s32 	%r65, %r28, %r64;
	shr.s32 	%r66, %r65, 1;
	shl.b32 	%r67, %r66, 20;
	add.s32 	%r68, %r30, %r67;
	mov.b64 	%fd55, {%r29, %r68};
	sub.s32 	%r69, %r28, %r66;
	shl.b32 	%r70, %r69, 20;
	add.s32 	%r71, %r70, 1072693248;
	mov.b32 	%r72, 0;
	mov.b64 	%fd56, {%r72, %r71};
	mul.f64 	%fd57, %fd56, %fd55;
$L__BB0_18:
	cvta.to.global.u64 	%rd33, %rd4;
	cvt.rn.f32.f64 	%f55, %fd57;
	shr.u32 	%r73, %r32, 31;
	add.s32 	%r74, %r32, %r73;
	shr.s32 	%r75, %r74, 1;
	mul.wide.s32 	%rd34, %r75, 4;
	add.s64 	%rd35, %rd2, %rd34;
	st.global.f32 	[%rd35], %f55;
	ld.global.f32 	%f56, [%rd33];
	st.global.f32 	[%rd2], %f56;
	ld.global.f32 	%f57, [%rd33+4];
	st.global.f32 	[%rd33], %f57;
	ld.global.f32 	%f58, [%rd2+4];
	st.global.f32 	[%rd33+4], %f58;
	ld.global.f32 	%f59, [%rd33+12];
	mul.wide.s32 	%rd36, %r32, 4;
	add.s64 	%rd37, %rd2, %rd36;
	st.global.f32 	[%rd37+-4], %f59;
	ld.global.f32 	%f60, [%rd33+8];
	st.global.f32 	[%rd33+12], %f60;
	ld.global.f32 	%f61, [%rd37+-8];
	st.global.f32 	[%rd33+8], %f61;
	ret;

}


// ===== COMPILED SASS (sm_100) =====

	.target	sm_100

	.elftype	@"ET_EXEC"


//--------------------- .note.nv.tkinfo           --------------------------
	.section	.note.nv.tkinfo,"",@"SHT_NOTE"
	.sectionflags	@"SHF_NOTE_NV_TKINFO"
	.tkinfo
        /*0018*/ 	.word	0x00000002
        /*0030*/ 	.string	""
        /*0030*/ 	.string	"ptxas"
        /*0030*/ 	.string	"Cuda compilation tools, release 13.0, V13.0.88"
        /*0030*/ 	.string	"Build cuda_13.0.r13.0/compiler.36424714_0"
        /*0030*/ 	.string	"-arch sm_100 -m 64 "



//--------------------- .note.nv.cuinfo           --------------------------
	.section	.note.nv.cuinfo,"",@"SHT_NOTE"
	.sectionflags	@"SHF_NOTE_NV_CUINFO"
        /*0018*/ 	.short	0x0002
        /*001a*/ 	.short	0x0064
        /*001c*/ 	.short	0x0082
	.zero		2


//--------------------- .nv.info                  --------------------------
	.section	.nv.info,"",@"SHT_CUDA_INFO"
	.align	4


	//----- nvinfo : EIATTR_REGCOUNT
	.align		4
        /*0000*/ 	.byte	0x04, 0x2f
        /*0002*/ 	.short	(.L_1 - .L_0)
	.align		4
.L_0:
        /*0004*/ 	.word	index@(_Z5fieldiiPfS_S_)
        /*0008*/ 	.word	0x0000001a


	//----- nvinfo : EIATTR_FRAME_SIZE
	.align		4
.L_1:
        /*000c*/ 	.byte	0x04, 0x11
        /*000e*/ 	.short	(.L_3 - .L_2)
	.align		4
.L_2:
        /*0010*/ 	.word	index@($__internal_0_$__cuda_sm3x_div_rn_noftz_f32_slowpath)
        /*0014*/ 	.word	0x00000000


	//----- nvinfo : EIATTR_FRAME_SIZE
	.align		4
.L_3:
        /*0018*/ 	.byte	0x04, 0x11
        /*001a*/ 	.short	(.L_5 - .L_4)
	.align		4
.L_4:
        /*001c*/ 	.word	index@(_Z5fieldiiPfS_S_)
        /*0020*/ 	.word	0x00000000


	//----- nvinfo : EIATTR_MIN_STACK_SIZE
	.align		4
.L_5:
        /*0024*/ 	.byte	0x04, 0x12
        /*0026*/ 	.short	(.L_7 - .L_6)
	.align		4
.L_6:
        /*0028*/ 	.word	index@(_Z5fieldiiPfS_S_)
        /*002c*/ 	.word	0x00000000
.L_7:


//--------------------- .nv.compat                --------------------------
	.section	.nv.compat,"",@"SHT_CUDA_COMPAT_INFO"
	.align	4
        /*0000*/ 	.byte	0x02, 0x09, 0x00, 0x00, 0x02, 0x02, 0x01, 0x00, 0x02, 0x05, 0x05, 0x00, 0x03, 0x07, 0x01, 0x01
        /*0010*/ 	.byte	0x02, 0x03, 0x00, 0x00, 0x02, 0x06, 0x01, 0x00, 0x04, 0x0b, 0x08, 0x00, 0x01, 0x00, 0x00, 0x00
        /*0020*/ 	.byte	0x00, 0x00, 0x00, 0x00


//--------------------- .nv.info._Z5fieldiiPfS_S_ --------------------------
	.section	.nv.info._Z5fieldiiPfS_S_,"",@"SHT_CUDA_INFO"
	.sectionflags	@""
	.align	4


	//----- nvinfo : EIATTR_CUDA_API_VERSION
	.align		4
        /*0000*/ 	.byte	0x04, 0x37
        /*0002*/ 	.short	(.L_9 - .L_8)
.L_8:
        /*0004*/ 	.word	0x00000082


	//----- nvinfo : EIATTR_KPARAM_INFO
	.align		4
.L_9:
        /*0008*/ 	.byte	0x04, 0x17
        /*000a*/ 	.short	(.L_11 - .L_10)
.L_10:
        /*000c*/ 	.word	0x00000000
        /*0010*/ 	.short	0x0004
        /*0012*/ 	.short	0x0018
        /*0014*/ 	.byte	0x00, 0xf5, 0x21, 0x00


	//----- nvinfo : EIATTR_KPARAM_INFO
	.align		4
.L_11:
        /*0018*/ 	.byte	0x04, 0x17
        /*001a*/ 	.short	(.L_13 - .L_12)
.L_12:
        /*001c*/ 	.word	0x00000000
        /*0020*/ 	.short	0x0003
        /*0022*/ 	.short	0x0010
        /*0024*/ 	.byte	0x00, 0xf5, 0x21, 0x00


	//----- nvinfo : EIATTR_KPARAM_INFO
	.align		4
.L_13:
        /*0028*/ 	.byte	0x04, 0x17
        /*002a*/ 	.short	(.L_15 - .L_14)
.L_14:
        /*002c*/ 	.word	0x00000000
        /*0030*/ 	.short	0x0002
        /*0032*/ 	.short	0x0008
        /*0034*/ 	.byte	0x00, 0xf5, 0x21, 0x00


	//----- nvinfo : EIATTR_KPARAM_INFO
	.align		4
.L_15:
        /*0038*/ 	.byte	0x04, 0x17
        /*003a*/ 	.short	(.L_17 - .L_16)
.L_16:
        /*003c*/ 	.word	0x00000000
        /*0040*/ 	.short	0x0001
        /*0042*/ 	.short	0x0004
        /*0044*/ 	.byte	0x00, 0xf0, 0x11, 0x00


	//----- nvinfo : EIATTR_KPARAM_INFO
	.align		4
.L_17:
        /*0048*/ 	.byte	0x04, 0x17
        /*004a*/ 	.short	(.L_19 - .L_18)
.L_18:
        /*004c*/ 	.word	0x00000000
        /*0050*/ 	.short	0x0000
        /*0052*/ 	.short	0x0000
        /*0054*/ 	.byte	0x00, 0xf0, 0x11, 0x00


	//----- nvinfo : EIATTR_SPARSE_MMA_MASK
	.align		4
.L_19:
        /*0058*/ 	.byte	0x03, 0x50
        /*005a*/ 	.short	0x0000


	//----- nvinfo : EIATTR_MAXREG_COUNT
	.align		4
        /*005c*/ 	.byte	0x03, 0x1b
        /*005e*/ 	.short	0x00ff


	//----- nvinfo : EIATTR_NUM_BARRIERS
	.align		4
        /*0060*/ 	.byte	0x02, 0x4c
        /*0062*/ 	.byte	0x01
	.zero		1


	//----- nvinfo : EIATTR_MERCURY_ISA_VERSION
	.align		4
        /*0064*/ 	.byte	0x03, 0x5f
        /*0066*/ 	.short	0x0101


	//----- nvinfo : EIATTR_VRC_CTA_INIT_COUNT
	.align		4
        /*0068*/ 	.byte	0x02, 0x4a
	.zero		1
	.zero		1


	//----- nvinfo : EIATTR_EXIT_INSTR_OFFSETS
	.align		4
        /*006c*/ 	.byte	0x04, 0x1c
        /*006e*/ 	.short	(.L_21 - .L_20)


	//   ....[0]....
.L_20:
        /*0070*/ 	.word	0x000014c0


	//----- nvinfo : EIATTR_CRS_STACK_SIZE
	.align		4
.L_21:
        /*0074*/ 	.byte	0x04, 0x1e
        /*0076*/ 	.short	(.L_23 - .L_22)
.L_22:
        /*0078*/ 	.word	0x00000000


	//----- nvinfo : EIATTR_CBANK_PARAM_SIZE
	.align		4
.L_23:
        /*007c*/ 	.byte	0x03, 0x19
        /*007e*/ 	.short	0x0020


	//----- nvinfo : EIATTR_PARAM_CBANK
	.align		4
        /*0080*/ 	.byte	0x04, 0x0a
        /*0082*/ 	.short	(.L_25 - .L_24)
	.align		4
.L_24:
        /*0084*/ 	.word	index@(.nv.constant0._Z5fieldiiPfS_S_)
        /*0088*/ 	.short	0x0380
        /*008a*/ 	.short	0x0020


	//----- nvinfo : EIATTR_SW_WAR
	.align		4
.L_25:
        /*008c*/ 	.byte	0x04, 0x36
        /*008e*/ 	.short	(.L_27 - .L_26)
.L_26:
        /*0090*/ 	.word	0x00000008
.L_27:


//--------------------- .nv.callgraph             --------------------------
	.section	.nv.callgraph,"",@"SHT_CUDA_CALLGRAPH"
	.align	4
	.sectionentsize	8
	.align		4
        /*0000*/ 	.word	0x00000000
	.align		4
        /*0004*/ 	.word	0xffffffff
	.align		4
        /*0008*/ 	.word	0x00000000
	.align		4
        /*000c*/ 	.word	0xfffffffe
	.align		4
        /*0010*/ 	.word	0x00000000
	.align		4
        /*0014*/ 	.word	0xfffffffd
	.align		4
        /*0018*/ 	.word	0x00000000
	.align		4
        /*001c*/ 	.word	0xfffffffc


//--------------------- .text._Z5fieldiiPfS_S_    --------------------------
	.section	.text._Z5fieldiiPfS_S_,"ax",@progbits
	.align	128
        .global         _Z5fieldiiPfS_S_
        .type           _Z5fieldiiPfS_S_,@function
        .size           _Z5fieldiiPfS_S_,(.L_x_24 - _Z5fieldiiPfS_S_)
        .other          _Z5fieldiiPfS_S_,@"STO_CUDA_ENTRY STV_DEFAULT"
_Z5fieldiiPfS_S_:
.text._Z5fieldiiPfS_S_:
[----:B------:R-:W-:Y:S01]  /*0000*/  LDC R1, c[0x0][0x37c] ;  /* 0x0000df00ff017b82 */ /* 0x000fe20000000800 */
[----:B------:R-:W0:Y:S07]  /*0010*/  S2R R2, SR_TID.X ;  /* 0x0000000000027919 */ /* 0x000e2e0000002100 */
[----:B------:R-:W0:Y:S01]  /*0020*/  S2UR UR5, SR_CTAID.X ;  /* 0x00000000000579c3 */ /* 0x000e220000002500 */
[----:B------:R-:W1:Y:S01]  /*0030*/  LDCU UR9, c[0x0][0x384] ;  /* 0x00007080ff0977ac */ /* 0x000e620008000800 */
[----:B------:R-:W-:Y:S01]  /*0040*/  BSSY.RECONVERGENT B0, `(.L_x_0) ;  /* 0x0000071000007945 */ /* 0x000fe20003800200 */
[----:B------:R-:W2:Y:S05]  /*0050*/  LDCU.64 UR6, c[0x0][0x358] ;  /* 0x00006b00ff0677ac */ /* 0x000eaa0008000a00 */
[----:B------:R-:W0:Y:S01]  /*0060*/  LDC R5, c[0x0][0x360] ;  /* 0x0000d800ff057b82 */ /* 0x000e220000000800 */
[----:B------:R-:W3:Y:S01]  /*0070*/  LDCU UR8, c[0x0][0x370] ;  /* 0x00006e00ff0877ac */ /* 0x000ee20008000800 */
[----:B-1----:R-:W-:Y:S01]  /*0080*/  UIADD3 UR4, UPT, UPT, UR9, -0x1, URZ ;  /* 0xffffffff09047890 */ /* 0x002fe2000fffe0ff */
[----:B0-----:R-:W-:-:S02]  /*0090*/  IMAD R3, R5, UR5, R2 ;  /* 0x0000000505037c24 */ /* 0x001fc4000f8e0202 */
[----:B---3--:R-:W-:-:S03]  /*00a0*/  IMAD R0, R5, UR8, RZ ;  /* 0x0000000805007c24 */ /* 0x008fc6000f8e02ff */
[----:B------:R-:W-:-:S13]  /*00b0*/  ISETP.GE.AND P0, PT, R3, UR4, PT ;  /* 0x0000000403007c0c */ /* 0x000fda000bf06270 */
[----:B--2---:R-:W-:Y:S05]  /*00c0*/  @P0 BRA `(.L_x_1) ;  /* 0x0000000400a00947 */ /* 0x004fea0003800000 */
[----:B------:R-:W0:Y:S01]  /*00d0*/  I2F.U32.RP R10, R0 ;  /* 0x00000000000a7306 */ /* 0x000e220000209000 */
[C---:B------:R-:W-:Y:S01]  /*00e0*/  IADD3 R4, PT, PT, R0.reuse, R3, RZ ;  /* 0x0000000300047210 */ /* 0x040fe20007ffe0ff */
[----:B------:R-:W-:Y:S01]  /*00f0*/  IMAD.MOV R11, RZ, RZ, -R0 ;  /* 0x000000ffff0b7224 */ /* 0x000fe200078e0a00 */
[----:B------:R-:W-:Y:S01]  /*0100*/  ISETP.NE.U32.AND P2, PT, R0, RZ, PT ;  /* 0x000000ff0000720c */ /* 0x000fe20003f45070 */
[----:B------:R-:W-:Y:S01]  /*0110*/  BSSY.RECONVERGENT B1, `(.L_x_2) ;  /* 0x0000031000017945 */ /* 0x000fe20003800200 */
[C---:B------:R-:W-:Y:S02]  /*0120*/  ISETP.GE.AND P0, PT, R4.reuse, UR4, PT ;  /* 0x0000000404007c0c */ /* 0x040fe4000bf06270 */
[----:B------:R-:W-:Y:S02]  /*0130*/  VIMNMX R9, PT, PT, R4, UR4, !PT ;  /* 0x0000000404097c48 */ /* 0x000fe4000ffe0100 */
[----:B------:R-:W-:-:S04]  /*0140*/  SEL R8, RZ, 0x1, P0 ;  /* 0x00000001ff087807 */ /* 0x000fc80000000000 */
[----:B------:R-:W-:Y:S01]  /*0150*/  IADD3 R9, PT, PT, R9, -R4, -R8 ;  /* 0x8000000409097210 */ /* 0x000fe20007ffe808 */
[----:B0-----:R-:W0:Y:S02]  /*0160*/  MUFU.RCP R10, R10 ;  /* 0x0000000a000a7308 */ /* 0x001e240000001000 */
[----:B0-----:R-:W-:-:S06]  /*0170*/  VIADD R6, R10, 0xffffffe ;  /* 0x0ffffffe0a067836 */ /* 0x001fcc0000000000 */
[----:B------:R0:W1:Y:S02]  /*0180*/  F2I.FTZ.U32.TRUNC.NTZ R7, R6 ;  /* 0x0000000600077305 */ /* 0x000064000021f000 */
[----:B0-----:R-:W-:Y:S02]  /*0190*/  IMAD.MOV.U32 R6, RZ, RZ, RZ ;  /* 0x000000ffff067224 */ /* 0x001fe400078e00ff */
[----:B-1----:R-:W-:-:S04]  /*01a0*/  IMAD R11, R11, R7, RZ ;  /* 0x000000070b0b7224 */ /* 0x002fc800078e02ff */
[----:B------:R-:W-:-:S06]  /*01b0*/  IMAD.HI.U32 R10, R7, R11, R6 ;  /* 0x0000000b070a7227 */ /* 0x000fcc00078e0006 */
[----:B------:R-:W-:-:S04]  /*01c0*/  IMAD.HI.U32 R7, R10, R9, RZ ;  /* 0x000000090a077227 */ /* 0x000fc800078e00ff */
[----:B------:R-:W-:-:S04]  /*01d0*/  IMAD.MOV R4, RZ, RZ, -R7 ;  /* 0x000000ffff047224 */ /* 0x000fc800078e0a07 */
[----:B------:R-:W-:-:S05]  /*01e0*/  IMAD R9, R0, R4, R9 ;  /* 0x0000000400097224 */ /* 0x000fca00078e0209 */
[----:B------:R-:W-:-:S13]  /*01f0*/  ISETP.GE.U32.AND P0, PT, R9, R0, PT ;  /* 0x000000000900720c */ /* 0x000fda0003f06070 */
[----:B------:R-:W-:Y:S01]  /*0200*/  @P0 IADD3 R9, PT, PT, -R0, R9, RZ ;  /* 0x0000000900090210 */ /* 0x000fe20007ffe1ff */
[----:B------:R-:W-:-:S03]  /*0210*/  @P0 VIADD R7, R7, 0x1 ;  /* 0x0000000107070836 */ /* 0x000fc60000000000 */
[----:B------:R-:W-:-:S13]  /*0220*/  ISETP.GE.U32.AND P1, PT, R9, R0, PT ;  /* 0x000000000900720c */ /* 0x000fda0003f26070 */
[----:B------:R-:W-:Y:S01]  /*0230*/  @P1 VIADD R7, R7, 0x1 ;  /* 0x0000000107071836 */ /* 0x000fe20000000000 */
[----:B------:R-:W-:-:S04]  /*0240*/  @!P2 LOP3.LUT R7, RZ, R0, RZ, 0x33, !PT ;  /* 0x00000000ff07a212 */ /* 0x000fc800078e33ff */
[----:B------:R-:W-:Y:S01]  /*0250*/  IADD3 R4, PT, PT, R8, R7, RZ ;  /* 0x0000000708047210 */ /* 0x000fe20007ffe0ff */
[----:B------:R-:W-:-:S03]  /*0260*/  IMAD.MOV.U32 R7, RZ, RZ, R3 ;  /* 0x000000ffff077224 */ /* 0x000fc600078e0003 */
[C---:B------:R-:W-:Y:S02]  /*0270*/  LOP3.LUT R6, R4.reuse, 0x3, RZ, 0xc0, !PT ;  /* 0x0000000304067812 */ /* 0x040fe400078ec0ff */
[----:B------:R-:W-:Y:S02]  /*0280*/  ISETP.GE.U32.AND P1, PT, R4, 0x3, PT ;  /* 0x000000030400780c */ /* 0x000fe40003f26070 */
[----:B------:R-:W-:-:S13]  /*0290*/  ISETP.NE.AND P0, PT, R6, 0x3, PT ;  /* 0x000000030600780c */ /* 0x000fda0003f05270 */
[----:B------:R-:W-:Y:S05]  /*02a0*/  @!P0 BRA `(.L_x_3) ;  /* 0x00000000005c8947 */ /* 0x000fea0003800000 */
[----:B------:R-:W0:Y:S01]  /*02b0*/  LDC.64 R8, c[0x0][0x388] ;  /* 0x0000e200ff087b82 */ /* 0x000e220000000a00 */
[----:B------:R-:W-:Y:S02]  /*02c0*/  VIADD R4, R4, 0x1 ;  /* 0x0000000104047836 */ /* 0x000fe40000000000 */
[----:B------:R-:W-:-:S03]  /*02d0*/  IMAD.MOV.U32 R7, RZ, RZ, R3 ;  /* 0x000000ffff077224 */ /* 0x000fc600078e0003 */
[----:B------:R-:W-:Y:S02]  /*02e0*/  LOP3.LUT R4, R4, 0x3, RZ, 0xc0, !PT ;  /* 0x0000000304047812 */ /* 0x000fe400078ec0ff */
[----:B------:R-:W1:Y:S03]  /*02f0*/  LDC.64 R10, c[0x0][0x390] ;  /* 0x0000e400ff0a7b82 */ /* 0x000e660000000a00 */
[----:B------:R-:W-:Y:S01]  /*0300*/  IMAD.MOV R4, RZ, RZ, -R4 ;  /* 0x000000ffff047224 */ /* 0x000fe200078e0a04 */
[----:B0-----:R-:W-:-:S04]  /*0310*/  IADD3 R8, P0, PT, R8, 0x4, RZ ;  /* 0x0000000408087810 */ /* 0x001fc80007f1e0ff */
[----:B------:R-:W-:-:S09]  /*0320*/  IADD3.X R9, PT, PT, RZ, R9, RZ, P0, !PT ;  /* 0x00000009ff097210 */ /* 0x000fd200007fe4ff */
.L_x_4:
[----:B------:R-:W-:-:S04]  /*0330*/  IMAD.WIDE R14, R7, 0x4, R8 ;  /* 0x00000004070e7825 */ /* 0x000fc800078e0208 */
[----:B01----:R-:W-:Y:S01]  /*0340*/  IMAD.WIDE R12, R7, 0x4, R10 ;  /* 0x00000004070c7825 */ /* 0x003fe200078e020a */
[----:B------:R-:W2:Y:S04]  /*0350*/  LDG.E R18, desc[UR6][R14.64+-0x4] ;  /* 0xfffffc060e127981 */ /* 0x000ea8000c1e1900 */
[----:B------:R-:W2:Y:S04]  /*0360*/  LDG.E R19, desc[UR6][R14.64] ;  /* 0x000000060e137981 */ /* 0x000ea8000c1e1900 */
[----:B------:R-:W3:Y:S01]  /*0370*/  LDG.E R6, desc[UR6][R12.64] ;  /* 0x000000060c067981 */ /* 0x000ee2000c1e1900 */
[----:B------:R-:W-:-:S04]  /*0380*/  IADD3 R4, PT, PT, R4, 0x1, RZ ;  /* 0x0000000104047810 */ /* 0x000fc80007ffe0ff */
[----:B------:R-:W-:Y:S01]  /*0390*/  ISETP.NE.AND P0, PT, R4, RZ, PT ;  /* 0x000000ff0400720c */ /* 0x000fe20003f05270 */
[----:B------:R-:W-:Y:S02]  /*03a0*/  IMAD.IADD R7, R0, 0x1, R7 ;  /* 0x0000000100077824 */ /* 0x000fe400078e0207 */
[----:B--2---:R-:W-:Y:S01]  /*03b0*/  FADD R18, R18, -R19 ;  /* 0x8000001312127221 */ /* 0x004fe20000000000 */
[----:B---3--:R-:W-:Y:S08]  /*03c0*/  F2F.F64.F32 R16, R6 ;  /* 0x0000000600107310 */ /* 0x008ff00000201800 */
[----:B------:R-:W0:Y:S02]  /*03d0*/  F2F.F64.F32 R18, R18 ;  /* 0x0000001200127310 */ /* 0x000e240000201800 */
[----:B0-----:R-:W-:-:S10]  /*03e0*/  DFMA R16, R18, 0.5, R16 ;  /* 0x3fe000001210782b */ /* 0x001fd40000000010 */
[----:B------:R-:W0:Y:S02]  /*03f0*/  F2F.F32.F64 R17, R16 ;  /* 0x0000001000117310 */ /* 0x000e240000301000 */
[----:B0-----:R0:W-:Y:S01]  /*0400*/  STG.E desc[UR6][R12.64], R17 ;  /* 0x000000110c007986 */ /* 0x0011e2000c101906 */
[----:B------:R-:W-:Y:S05]  /*0410*/  @P0 BRA `(.L_x_4) ;  /* 0xfffffffc00c40947 */ /* 0x000fea000383ffff */
.L_x_3:
[----:B------:R-:W-:Y:S05]  /*0420*/  BSYNC.RECONVERGENT B1 ;  /* 0x0000000000017941 */ /* 0x000fea0003800200 */
.L_x_2:
[----:B------:R-:W-:Y:S05]  /*0430*/  @!P1 BRA `(.L_x_1) ;  /* 0x0000000000c49947 */ /* 0x000fea0003800000 */
.L_x_5:
[----:B--2---:R-:W1:Y:S08]  /*0440*/  LDC.64 R10, c[0x0][0x388] ;  /* 0x0000e200ff0a7b82 */ /* 0x004e700000000a00 */
[----:B------:R-:W2:Y:S01]  /*0450*/  LDC.64 R8, c[0x0][0x390] ;  /* 0x0000e400ff087b82 */ /* 0x000ea20000000a00 */
[----:B-1----:R-:W-:-:S05]  /*0460*/  IMAD.WIDE R10, R7, 0x4, R10 ;  /* 0x00000004070a7825 */ /* 0x002fca00078e020a */
[----:B------:R-:W3:Y:S01]  /*0470*/  LDG.E R6, desc[UR6][R10.64] ;  /* 0x000000060a067981 */ /* 0x000ee2000c1e1900 */
[----:B--2---:R-:W-:-:S03]  /*0480*/  IMAD.WIDE R8, R7, 0x4, R8 ;  /* 0x0000000407087825 */ /* 0x004fc600078e0208 */
[----:B------:R-:W3:Y:S04]  /*0490*/  LDG.E R15, desc[UR6][R10.64+0x4] ;  /* 0x000004060a0f7981 */ /* 0x000ee8000c1e1900 */
[----:B------:R-:W0:Y:S01]  /*04a0*/  LDG.E R4, desc[UR6][R8.64] ;  /* 0x0000000608047981 */ /* 0x000e22000c1e1900 */
[----:B---3--:R-:W-:Y:S01]  /*04b0*/  FADD R6, R6, -R15 ;  /* 0x8000000f06067221 */ /* 0x008fe20000000000 */
[----:B0-----:R-:W-:Y:S08]  /*04c0*/  F2F.F64.F32 R12, R4 ;  /* 0x00000004000c7310 */ /* 0x001ff00000201800 */
[----:B------:R-:W0:Y:S02]  /*04d0*/  F2F.F64.F32 R14, R6 ;  /* 0x00000006000e7310 */ /* 0x000e240000201800 */
[----:B0-----:R-:W-:-:S06]  /*04e0*/  DFMA R16, R14, 0.5, R12 ;  /* 0x3fe000000e10782b */ /* 0x001fcc000000000c */
[----:B------:R-:W0:Y:S01]  /*04f0*/  F2F.F32.F64 R21, R16 ;  /* 0x0000001000157310 */ /* 0x000e220000301000 */
[----:B------:R-:W-:-:S04]  /*0500*/  IMAD.WIDE R14, R0, 0x4, R10 ;  /* 0x00000004000e7825 */ /* 0x000fc800078e020a */
[C---:B------:R-:W-:Y:S01]  /*0510*/  IMAD.WIDE R12, R0.reuse, 0x4, R8 ;  /* 0x00000004000c7825 */ /* 0x040fe200078e0208 */
[----:B0-----:R0:W-:Y:S04]  /*0520*/  STG.E desc[UR6][R8.64], R21 ;  /* 0x0000001508007986 */ /* 0x0011e8000c101906 */
[----:B------:R-:W2:Y:S04]  /*0530*/  LDG.E R18, desc[UR6][R14.64] ;  /* 0x000000060e127981 */ /* 0x000ea8000c1e1900 */
[----:B------:R-:W2:Y:S04]  /*0540*/  LDG.E R19, desc[UR6][R14.64+0x4] ;  /* 0x000004060e137981 */ /* 0x000ea8000c1e1900 */
[----:B------:R-:W3:Y:S01]  /*0550*/  LDG.E R20, desc[UR6][R12.64] ;  /* 0x000000060c147981 */ /* 0x000ee2000c1e1900 */
[----:B------:R-:W-:-:S04]  /*0560*/  IMAD.WIDE R16, R0, 0x4, R14 ;  /* 0x0000000400107825 */ /* 0x000fc800078e020e */
[----:B--2---:R-:W-:Y:S01]  /*0570*/  FADD R4, R18, -R19 ;  /* 0x8000001312047221 */ /* 0x004fe20000000000 */
[----:B---3--:R-:W-:Y:S08]  /*0580*/  F2F.F64.F32 R10, R20 ;  /* 0x00000014000a7310 */ /* 0x008ff00000201800 */
[----:B------:R-:W1:Y:S02]  /*0590*/  F2F.F64.F32 R18, R4 ;  /* 0x0000000400127310 */ /* 0x000e640000201800 */
[----:B-1----:R-:W-:-:S06]  /*05a0*/  DFMA R18, R18, 0.5, R10 ;  /* 0x3fe000001212782b */ /* 0x002fcc000000000a */
[----:B------:R-:W1:Y:S01]  /*05b0*/  F2F.F32.F64 R23, R18 ;  /* 0x0000001200177310 */ /* 0x000e620000301000 */
[C---:B------:R-:W-:Y:S01]  /*05c0*/  IMAD.WIDE R10, R0.reuse, 0x4, R12 ;  /* 0x00000004000a7825 */ /* 0x040fe200078e020c */
[----:B-1----:R1:W-:Y:S04]  /*05d0*/  STG.E desc[UR6][R12.64], R23 ;  /* 0x000000170c007986 */ /* 0x0023e8000c101906 */
[----:B0-----:R-:W2:Y:S04]  /*05e0*/  LDG.E R21, desc[UR6][R16.64] ;  /* 0x0000000610157981 */ /* 0x001ea8000c1e1900 */
[----:B------:R-:W2:Y:S04]  /*05f0*/  LDG.E R14, desc[UR6][R16.64+0x4] ;  /* 0x00000406100e7981 */ /* 0x000ea8000c1e1900 */
[----:B------:R-:W3:Y:S01]  /*0600*/  LDG.E R6, desc[UR6][R10.64] ;  /* 0x000000060a067981 */ /* 0x000ee2000c1e1900 */
[----:B------:R-:W-:-:S04]  /*0610*/  IMAD.WIDE R18, R0, 0x4, R16 ;  /* 0x0000000400127825 */ /* 0x000fc800078e0210 */
[----:B--2---:R-:W-:Y:S01]  /*0620*/  FADD R21, R21, -R14 ;  /* 0x8000000e15157221 */ /* 0x004fe20000000000 */
[----:B---3--:R-:W-:Y:S08]  /*0630*/  F2F.F64.F32 R8, R6 ;  /* 0x0000000600087310 */ /* 0x008ff00000201800 */
[----:B------:R-:W0:Y:S02]  /*0640*/  F2F.F64.F32 R14, R21 ;  /* 0x00000015000e7310 */ /* 0x000e240000201800 */
[----:B0-----:R-:W-:-:S10]  /*0650*/  DFMA R14, R14, 0.5, R8 ;  /* 0x3fe000000e0e782b */ /* 0x001fd40000000008 */
[----:B------:R-:W0:Y:S01]  /*0660*/  F2F.F32.F64 R15, R14 ;  /* 0x0000000e000f7310 */ /* 0x000e220000301000 */
[C---:B------:R-:W-:Y:S01]  /*0670*/  IMAD.WIDE R8, R0.reuse, 0x4, R10 ;  /* 0x0000000400087825 */ /* 0x040fe200078e020a */
[----:B0-----:R2:W-:Y:S04]  /*0680*/  STG.E desc[UR6][R10.64], R15 ;  /* 0x0000000f0a007986 */ /* 0x0015e8000c101906 */
[----:B------:R-:W3:Y:S04]  /*0690*/  LDG.E R20, desc[UR6][R18.64] ;  /* 0x0000000612147981 */ /* 0x000ee8000c1e1900 */
[----:B------:R-:W3:Y:S04]  /*06a0*/  LDG.E R17, desc[UR6][R18.64+0x4] ;  /* 0x0000040612117981 */ /* 0x000ee8000c1e1900 */
[----:B------:R-:W1:Y:S01]  /*06b0*/  LDG.E R4, desc[UR6][R8.64] ;  /* 0x0000000608047981 */ /* 0x000e62000c1e1900 */
[----:B------:R-:W-:-:S05]  /*06c0*/  IMAD R7, R0, 0x4, R7 ;  /* 0x0000000400077824 */ /* 0x000fca00078e0207 */
[----:B------:R-:W-:Y:S01]  /*06d0*/  ISETP.GE.AND P0, PT, R7, UR4, PT ;  /* 0x0000000407007c0c */ /* 0x000fe2000bf06270 */
[----:B---3--:R-:W-:Y:S01]  /*06e0*/  FADD R17, R20, -R17 ;  /* 0x8000001114117221 */ /* 0x008fe20000000000 */
[----:B-1----:R-:W-:Y:S08]  /*06f0*/  F2F.F64.F32 R12, R4 ;  /* 0x00000004000c7310 */ /* 0x002ff00000201800 */
[----:B------:R-:W0:Y:S02]  /*0700*/  F2F.F64.F32 R16, R17 ;  /* 0x0000001100107310 */ /* 0x000e240000201800 */
[----:B0-----:R-:W-:-:S10]  /*0710*/  DFMA R12, R16, 0.5, R12 ;  /* 0x3fe00000100c782b */ /* 0x001fd4000000000c */
[----:B------:R-:W0:Y:S02]  /*0720*/  F2F.F32.F64 R13, R12 ;  /* 0x0000000c000d7310 */ /* 0x000e240000301000 */
[----:B0-----:R2:W-:Y:S01]  /*0730*/  STG.E desc[UR6][R8.64], R13 ;  /* 0x0000000d08007986 */ /* 0x0015e2000c101906 */
[----:B------:R-:W-:Y:S05]  /*0740*/  @!P0 BRA `(.L_x_5) ;  /* 0xfffffffc003c8947 */ /* 0x000fea000383ffff */
.L_x_1:
[----:B------:R-:W-:Y:S05]  /*0750*/  BSYNC.RECONVERGENT B0 ;  /* 0x0000000000007941 */ /* 0x000fea0003800200 */
.L_x_0:
[----:B------:R-:W-:Y:S01]  /*0760*/  IADD3 R7, PT, PT, R3, 0x1, RZ ;  /* 0x0000000103077810 */ /* 0x000fe20007ffe0ff */
[----:B------:R-:W-:Y:S03]  /*0770*/  BAR.SYNC.DEFER_BLOCKING 0x0 ;  /* 0x0000000000007b1d */ /* 0x000fe60000010000 */
[----:B------:R-:W-:-:S03]  /*0780*/  ISETP.GE.AND P0, PT, R7, UR9, PT ;  /* 0x0000000907007c0c */ /* 0x000fc6000bf06270 */
[----:B------:R-:W-:Y:S10]  /*0790*/  BSSY.RECONVERGENT B0, `(.L_x_6) ;  /* 0x000006e000007945 */ /* 0x000ff40003800200 */
[----:B------:R-:W-:Y:S05]  /*07a0*/  @P0 BRA `(.L_x_7) ;  /* 0x0000000400b00947 */ /* 0x000fea0003800000 */
[----:B------:R-:W1:Y:S01]  /*07b0*/  I2F.U32.RP R6, R0 ;  /* 0x0000000000067306 */ /* 0x000e620000209000 */
[----:B------:R-:W-:Y:S01]  /*07c0*/  UIADD3 UR4, UPT, UPT, UR5, UR8, URZ ;  /* 0x0000000805047290 */ /* 0x000fe2000fffe0ff */
[----:B--2---:R-:W-:Y:S01]  /*07d0*/  VIADDMNMX R9, R7, R0, UR9, !PT ;  /* 0x0000000907097e46 */ /* 0x004fe2000f800100 */
[----:B0-----:R-:W-:Y:S01]  /*07e0*/  IMAD.MOV R13, RZ, RZ, -R0 ;  /* 0x000000ffff0d7224 */ /* 0x001fe200078e0a00 */
[----:B------:R-:W-:Y:S01]  /*07f0*/  ISETP.NE.U32.AND P3, PT, R0, RZ, PT ;  /* 0x000000ff0000720c */ /* 0x000fe20003f65070 */
[----:B------:R-:W-:Y:S02]  /*0800*/  BSSY.RECONVERGENT B1, `(.L_x_8) ;  /* 0x0000033000017945 */ /* 0x000fe40003800200 */
[----:B------:R-:W-:-:S05]  /*0810*/  IMAD R5, R5, UR4, RZ ;  /* 0x0000000405057c24 */ /* 0x000fca000f8e02ff */
[----:B------:R-:W-:Y:S01]  /*0820*/  LOP3.LUT R4, RZ, R5, RZ, 0x33, !PT ;  /* 0x00000005ff047212 */ /* 0x000fe200078e33ff */
[----:B-1----:R-:W0:Y:S03]  /*0830*/  MUFU.RCP R6, R6 ;  /* 0x0000000600067308 */ /* 0x002e260000001000 */
[----:B------:R-:W-:Y:S01]  /*0840*/  IADD3 R9, PT, PT, -R2, R9, R4 ;  /* 0x0000000902097210 */ /* 0x000fe20007ffe104 */
[----:B------:R-:W-:-:S03]  /*0850*/  IMAD.MOV.U32 R4, RZ, RZ, RZ ;  /* 0x000000ffff047224 */ /* 0x000fc600078e00ff */
[C---:B------:R-:W-:Y:S02]  /*0860*/  ISETP.NE.AND P0, PT, R9.reuse, RZ, PT ;  /* 0x000000ff0900720c */ /* 0x040fe40003f05270 */
[----:B------:R-:W-:Y:S01]  /*0870*/  IADD3 R11, PT, PT, R9, -0x1, RZ ;  /* 0xffffffff090b7810 */ /* 0x000fe20007ffe0ff */
[----:B0-----:R-:W-:-:S10]  /*0880*/  VIADD R8, R6, 0xffffffe ;  /* 0x0ffffffe06087836 */ /* 0x001fd40000000000 */
[----:B------:R-:W-:Y:S01]  /*0890*/  @!P0 IMAD.MOV R11, RZ, RZ, R9 ;  /* 0x000000ffff0b8224 */ /* 0x000fe200078e0209 */
[----:B------:R-:W0:Y:S02]  /*08a0*/  F2I.FTZ.U32.TRUNC.NTZ R5, R8 ;  /* 0x0000000800057305 */ /* 0x000e24000021f000 */
[----:B0-----:R-:W-:-:S04]  /*08b0*/  IMAD R13, R13, R5, RZ ;  /* 0x000000050d0d7224 */ /* 0x001fc800078e02ff */
[----:B------:R-:W-:-:S06]  /*08c0*/  IMAD.HI.U32 R4, R5, R13, R4 ;  /* 0x0000000d05047227 */ /* 0x000fcc00078e0004 */
[----:B------:R-:W-:-:S05]  /*08d0*/  IMAD.HI.U32 R5, R4, R11, RZ ;  /* 0x0000000b04057227 */ /* 0x000fca00078e00ff */
[----:B------:R-:W-:-:S05]  /*08e0*/  IADD3 R2, PT, PT, -R5, RZ, RZ ;  /* 0x000000ff05027210 */ /* 0x000fca0007ffe1ff */
[----:B------:R-:W-:Y:S01]  /*08f0*/  IMAD R11, R0, R2, R11 ;  /* 0x00000002000b7224 */ /* 0x000fe200078e020b */
[----:B------:R-:W-:-:S04]  /*0900*/  SEL R2, RZ, 0x1, !P0 ;  /* 0x00000001ff027807 */ /* 0x000fc80004000000 */
[----:B------:R-:W-:-:S13]  /*0910*/  ISETP.GE.U32.AND P1, PT, R11, R0, PT ;  /* 0x000000000b00720c */ /* 0x000fda0003f26070 */
[----:B------:R-:W-:Y:S02]  /*0920*/  @P1 IMAD.IADD R11, R11, 0x1, -R0 ;  /* 0x000000010b0b1824 */ /* 0x000fe400078e0a00 */
[----:B------:R-:W-:-:S03]  /*0930*/  @P1 VIADD R5, R5, 0x1 ;  /* 0x0000000105051836 */ /* 0x000fc60000000000 */
[----:B------:R-:W-:-:S13]  /*0940*/  ISETP.GE.U32.AND P2, PT, R11, R0, PT ;  /* 0x000000000b00720c */ /* 0x000fda0003f46070 */
[----:B------:R-:W-:Y:S02]  /*0950*/  @P2 IADD3 R5, PT, PT, R5, 0x1, RZ ;  /* 0x0000000105052810 */ /* 0x000fe40007ffe0ff */
[----:B------:R-:W-:-:S05]  /*0960*/  @!P3 LOP3.LUT R5, RZ, R0, RZ, 0x33, !PT ;  /* 0x00000000ff05b212 */ /* 0x000fca00078e33ff */
[----:B------:R-:W-:-:S05]  /*0970*/  IMAD.IADD R18, R2, 0x1, R5 ;  /* 0x0000000102127824 */ /* 0x000fca00078e0205 */
[----:B------:R-:W-:-:S04]  /*0980*/  LOP3.LUT R2, R18, 0x3, RZ, 0xc0, !PT ;  /* 0x0000000312027812 */ /* 0x000fc800078ec0ff */
[----:B------:R-:W-:-:S13]  /*0990*/  ISETP.NE.AND P0, PT, R2, 0x3, PT ;  /* 0x000000030200780c */ /* 0x000fda0003f05270 */
[----:B------:R-:W-:Y:S05]  /*09a0*/  @!P0 BRA `(.L_x_9) ;  /* 0x0000000000608947 */ /* 0x000fea0003800000 */
[----:B------:R-:W0:Y:S01]  /*09b0*/  LDC.64 R4, c[0x0][0x390] ;  /* 0x0000e400ff047b82 */ /* 0x000e220000000a00 */
[----:B------:R-:W-:Y:S01]  /*09c0*/  VIADD R2, R18, 0x1 ;  /* 0x0000000112027836 */ /* 0x000fe20000000000 */
[----:B------:R-:W-:Y:S04]  /*09d0*/  BSSY.RECONVERGENT B2, `(.L_x_10) ;  /* 0x0000014000027945 */ /* 0x000fe80003800200 */
[----:B------:R-:W-:Y:S02]  /*09e0*/  LOP3.LUT R2, R2, 0x3, RZ, 0xc0, !PT ;  /* 0x0000000302027812 */ /* 0x000fe400078ec0ff */
[----:B------:R-:W1:Y:S02]  /*09f0*/  LDC.64 R8, c[0x0][0x388] ;  /* 0x0000e200ff087b82 */ /* 0x000e640000000a00 */
[----:B------:R-:W-:-:S07]  /*0a00*/  IADD3 R2, PT, PT, -R2, RZ, RZ ;  /* 0x000000ff02027210 */ /* 0x000fce0007ffe1ff */
.L_x_11:
[----:B0-----:R-:W-:-:S04]  /*0a10*/  IMAD.WIDE R12, R7, 0x4, R4 ;  /* 0x00000004070c7825 */ /* 0x001fc800078e0204 */
[----:B-12---:R-:W-:Y:S01]  /*0a20*/  IMAD.WIDE R10, R7, 0x4, R8 ;  /* 0x00000004070a7825 */ /* 0x006fe200078e0208 */
[----:B------:R-:W2:Y:S04]  /*0a30*/  LDG.E R16, desc[UR6][R12.64+-0x4] ;  /* 0xfffffc060c107981 */ /* 0x000ea8000c1e1900 */
[----:B------:R-:W2:Y:S04]  /*0a40*/  LDG.E R17, desc[UR6][R12.64] ;  /* 0x000000060c117981 */ /* 0x000ea8000c1e1900 */
[----:B------:R-:W3:Y:S01]  /*0a50*/  LDG.E R6, desc[UR6][R10.64] ;  /* 0x000000060a067981 */ /* 0x000ee2000c1e1900 */
[----:B------:R-:W-:-:S05]  /*0a60*/  VIADD R2, R2, 0x1 ;  /* 0x0000000102027836 */ /* 0x000fca0000000000 */
[----:B------:R-:W-:Y:S01]  /*0a70*/  ISETP.NE.AND P0, PT, R2, RZ, PT ;  /* 0x000000ff0200720c */ /* 0x000fe20003f05270 */
[C---:B------:R-:W-:Y:S01]  /*0a80*/  IMAD.IADD R3, R0.reuse, 0x1, R3 ;  /* 0x0000000100037824 */ /* 0x040fe200078e0203 */
[----:B------:R-:W-:Y:S01]  /*0a90*/  IADD3 R7, PT, PT, R0, R7, RZ ;  /* 0x0000000700077210 */ /* 0x000fe20007ffe0ff */
[----:B--2---:R-:W-:Y:S01]  /*0aa0*/  FADD R16, R16, -R17 ;  /* 0x8000001110107221 */ /* 0x004fe20000000000 */
[----:B---3--:R-:W-:Y:S08]  /*0ab0*/  F2F.F64.F32 R14, R6 ;  /* 0x00000006000e7310 */ /* 0x008ff00000201800 */
[----:B------:R-:W0:Y:S02]  /*0ac0*/  F2F.F64.F32 R16, R16 ;  /* 0x0000001000107310 */ /* 0x000e240000201800 */
[----:B0-----:R-:W-:-:S10]  /*0ad0*/  DFMA R14, R16, 0.5, R14 ;  /* 0x3fe00000100e782b */ /* 0x001fd4000000000e */
[----:B------:R-:W0:Y:S02]  /*0ae0*/  F2F.F32.F64 R15, R14 ;  /* 0x0000000e000f7310 */ /* 0x000e240000301000 */
[----:B0-----:R2:W-:Y:S01]  /*0af0*/  STG.E desc[UR6][R10.64], R15 ;  /* 0x0000000f0a007986 */ /* 0x0015e2000c101906 */
[----:B------:R-:W-:Y:S05]  /*0b00*/  @P0 BRA `(.L_x_11) ;  /* 0xfffffffc00c00947 */ /* 0x000fea000383ffff */
[----:B------:R-:W-:Y:S05]  /*0b10*/  BSYNC.RECONVERGENT B2 ;  /* 0x0000000000027941 */ /* 0x000fea0003800200 */
.L_x_10:
[----:B------:R-:W-:-:S07]  /*0b20*/  VIADD R7, R3, 0x1 ;  /* 0x0000000103077836 */ /* 0x000fce0000000000 */
.L_x_9:
[----:B------:R-:W-:Y:S05]  /*0b30*/  BSYNC.RECONVERGENT B1 ;  /* 0x0000000000017941 */ /* 0x000fea0003800200 */
.L_x_8:
[----:B------:R-:W-:-:S13]  /*0b40*/  ISETP.GE.U32.AND P0, PT, R18, 0x3, PT ;  /* 0x000000031200780c */ /* 0x000fda0003f06070 */
[----:B------:R-:W-:Y:S05]  /*0b50*/  @!P0 BRA `(.L_x_7) ;  /* 0x0000000000c48947 */ /* 0x000fea0003800000 */
.L_x_12:
[----:B---3--:R-:W0:Y:S08]  /*0b60*/  LDC.64 R4, c[0x0][0x390] ;  /* 0x0000e400ff047b82 */ /* 0x008e300000000a00 */
[----:B------:R-:W2:Y:S01]  /*0b70*/  LDC.64 R2, c[0x0][0x388] ;  /* 0x0000e200ff027b82 */ /* 0x000ea20000000a00 */
[----:B0-----:R-:W-:-:S05]  /*0b80*/  IMAD.WIDE R8, R7, 0x4, R4 ;  /* 0x0000000407087825 */ /* 0x001fca00078e0204 */
[----:B------:R-:W3:Y:S01]  /*0b90*/  LDG.E R4, desc[UR6][R8.64+-0x4] ;  /* 0xfffffc0608047981 */ /* 0x000ee2000c1e1900 */
[----:B--2---:R-:W-:-:S03]  /*0ba0*/  IMAD.WIDE R14, R7, 0x4, R2 ;  /* 0x00000004070e7825 */ /* 0x004fc600078e0202 */
[----:B------:R-:W3:Y:S04]  /*0bb0*/  LDG.E R5, desc[UR6][R8.64] ;  /* 0x0000000608057981 */ /* 0x000ee8000c1e1900 */
[----:B------:R-:W2:Y:S01]  /*0bc0*/  LDG.E R6, desc[UR6][R14.64] ;  /* 0x000000060e067981 */ /* 0x000ea2000c1e1900 */
[----:B------:R-:W-:-:S04]  /*0bd0*/  IMAD.WIDE R10, R0, 0x4, R8 ;  /* 0x00000004000a7825 */ /* 0x000fc800078e0208 */
[----:B---3--:R-:W-:Y:S01]  /*0be0*/  FADD R12, R4, -R5 ;  /* 0x80000005040c7221 */ /* 0x008fe20000000000 */
[----:B--2---:R-:W-:Y:S08]  /*0bf0*/  F2F.F64.F32 R2, R6 ;  /* 0x0000000600027310 */ /* 0x004ff00000201800 */
[----:B------:R-:W0:Y:S02]  /*0c00*/  F2F.F64.F32 R4, R12 ;  /* 0x0000000c00047310 */ /* 0x000e240000201800 */
[----:B0-----:R-:W-:-:S06]  /*0c10*/  DFMA R4, R4, 0.5, R2 ;  /* 0x3fe000000404782b */ /* 0x001fcc0000000002 */
[----:B------:R-:W0:Y:S01]  /*0c20*/  F2F.F32.F64 R17, R4 ;  /* 0x0000000400117310 */ /* 0x000e220000301000 */
        /* <DEDUP_REMOVED lines=24> */
[----:B------:R-:W2:Y:S04]  /*0db0*/  LDG.E R18, desc[UR6][R14.64+-0x4] ;  /* 0xfffffc060e127981 */ /* 0x000ea8000c1e1900 */
[----:B------:R-:W2:Y:S04]  /*0dc0*/  LDG.E R13, desc[UR6][R14.64] ;  /* 0x000000060e0d7981 */ /* 0x000ea8000c1e1900 */
[----:B------:R-:W1:Y:S01]  /*0dd0*/  LDG.E R17, desc[UR6][R8.64] ;  /* 0x0000000608117981 */ /* 0x000e62000c1e1900 */
[----:B------:R-:W-:-:S05]  /*0de0*/  IMAD R7, R0, 0x4, R7 ;  /* 0x0000000400077824 */ /* 0x000fca00078e0207 */
[----:B------:R-:W-:Y:S01]  /*0df0*/  ISETP.GE.AND P0, PT, R7, UR9, PT ;  /* 0x0000000907007c0c */ /* 0x000fe2000bf06270 */
[----:B--2---:R-:W-:Y:S01]  /*0e00*/  FADD R13, R18, -R13 ;  /* 0x8000000d120d7221 */ /* 0x004fe20000000000 */
[----:B-1----:R-:W-:Y:S08]  /*0e10*/  F2F.F64.F32 R2, R17 ;  /* 0x0000001100027310 */ /* 0x002ff00000201800 */
[----:B------:R-:W0:Y:S02]  /*0e20*/  F2F.F64.F32 R12, R13 ;  /* 0x0000000d000c7310 */ /* 0x000e240000201800 */
[----:B0-----:R-:W-:-:S10]  /*0e30*/  DFMA R2, R12, 0.5, R2 ;  /* 0x3fe000000c02782b */ /* 0x001fd40000000002 */
[----:B------:R-:W0:Y:S02]  /*0e40*/  F2F.F32.F64 R3, R2 ;  /* 0x0000000200037310 */ /* 0x000e240000301000 */
[----:B0-----:R3:W-:Y:S01]  /*0e50*/  STG.E desc[UR6][R8.64], R3 ;  /* 0x0000000308007986 */ /* 0x0017e2000c101906 */
[----:B------:R-:W-:Y:S05]  /*0e60*/  @!P0 BRA `(.L_x_12) ;  /* 0xfffffffc003c8947 */ /* 0x000fea000383ffff */
.L_x_7:
[----:B------:R-:W-:Y:S05]  /*0e70*/  BSYNC.RECONVERGENT B0 ;  /* 0x0000000000007941 */ /* 0x000fea0003800200 */
.L_x_6:
[----:B------:R-:W1:Y:S01]  /*0e80*/  LDCU UR4, c[0x0][0x380] ;  /* 0x00007000ff0477ac */ /* 0x000e620008000800 */
[----:B---3--:R-:W-:Y:S01]  /*0e90*/  MOV R3, 0x3daaaaab ;  /* 0x3daaaaab00037802 */ /* 0x008fe20000000f00 */
[----:B------:R-:W-:-:S04]  /*0ea0*/  IMAD.MOV.U32 R2, RZ, RZ, 0x41400000 ;  /* 0x41400000ff027424 */ /* 0x000fc800078e00ff */
[----:B------:R-:W-:-:S04]  /*0eb0*/  FFMA R2, R3, -R2, 1 ;  /* 0x3f80000003027423 */ /* 0x000fc80000000802 */
[----:B------:R-:W-:Y:S01]  /*0ec0*/  FFMA R3, R2, R3, 0.083333335816860198975 ;  /* 0x3daaaaab02037423 */ /* 0x000fe20000000003 */
[----:B-1----:R-:W-:-:S06]  /*0ed0*/  UIADD3 UR4, UPT, UPT, UR4, -0x28, URZ ;  /* 0xffffffd804047890 */ /* 0x002fcc000fffe0ff */
[----:B------:R-:W-:Y:S01]  /*0ee0*/  I2FP.F32.S32 R0, UR4 ;  /* 0x0000000400007c45 */ /* 0x000fe20008201400 */
[----:B------:R-:W-:Y:S04]  /*0ef0*/  BAR.SYNC.DEFER_BLOCKING 0x0 ;  /* 0x0000000000007b1d */ /* 0x000fe80000010000 */
[----:B------:R-:W-:Y:S02]  /*0f00*/  FFMA R2, R0, R3, RZ ;  /* 0x0000000300027223 */ /* 0x000fe400000000ff */
[----:B------:R-:W1:Y:S02]  /*0f10*/  FCHK P0, R0, 12 ;  /* 0x4140000000007902 */ /* 0x000e640000000000 */
[----:B------:R-:W-:-:S04]  /*0f20*/  FFMA R4, R2, -12, R0 ;  /* 0xc140000002047823 */ /* 0x000fc80000000000 */
[----:B--2---:R-:W-:Y:S01]  /*0f30*/  FFMA R10, R3, R4, R2 ;  /* 0x00000004030a7223 */ /* 0x004fe20000000002 */
[----:B-1----:R-:W-:Y:S06]  /*0f40*/  @!P0 BRA `(.L_x_13) ;  /* 0x00000000000c8947 */ /* 0x002fec0003800000 */
[----:B------:R-:W-:-:S07]  /*0f50*/  MOV R2, 0xf70 ;  /* 0x00000f7000027802 */ /* 0x000fce0000000f00 */
[----:B0-----:R-:W-:Y:S05]  /*0f60*/  CALL.REL.NOINC `($__internal_0_$__cuda_sm3x_div_rn_noftz_f32_slowpath) ;  /* 0x0000000400587944 */ /* 0x001fea0003c00000 */
[----:B------:R-:W-:-:S07]  /*0f70*/  IMAD.MOV.U32 R10, RZ, RZ, R4 ;  /* 0x000000ffff0a7224 */ /* 0x000fce00078e0004 */
.L_x_13:
[----:B------:R1:W2:Y:S01]  /*0f80*/  F2F.F64.F32 R2, R10 ;  /* 0x0000000a00027310 */ /* 0x0002a20000201800 */
[----:B------:R-:W-:Y:S01]  /*0f90*/  UMOV UR4, 0xfefa39ef ;  /* 0xfefa39ef00047882 */ /* 0x000fe20000000000 */
[----:B------:R-:W-:Y:S01]  /*0fa0*/  UMOV UR5, 0x3fe62e42 ;  /* 0x3fe62e4200057882 */ /* 0x000fe20000000000 */
[----:B0-----:R-:W0:Y:S08]  /*0fb0*/  LDC R13, c[0x0][0x384] ;  /* 0x0000e100ff0d7b82 */ /* 0x001e300000000800 */
[----:B-1----:R-:W1:Y:S01]  /*0fc0*/  LDC.64 R10, c[0x0][0x388] ;  /* 0x0000e200ff0a7b82 */ /* 0x002e620000000a00 */
[----:B--2---:R-:W-:-:S08]  /*0fd0*/  DMUL R4, R2, -0.5 ;  /* 0xbfe0000002047828 */ /* 0x004fd00000000000 */
[----:B------:R-:W-:Y:S01]  /*0fe0*/  DMUL R2, R2, R4 ;  /* 0x0000000402027228 */ /* 0x000fe20000000000 */
[----:B------:R-:W-:Y:S01]  /*0ff0*/  MOV R4, 0x652b82fe ;  /* 0x652b82fe00047802 */ /* 0x000fe20000000f00 */
[----:B------:R-:W-:-:S06]  /*1000*/  IMAD.MOV.U32 R5, RZ, RZ, 0x3ff71547 ;  /* 0x3ff71547ff057424 */ /* 0x000fcc00078e00ff */
[----:B------:R-:W-:Y:S02]  /*1010*/  DFMA R4, R2, R4, 6.75539944105574400000e+15 ;  /* 0x433800000204742b */ /* 0x000fe40000000004 */
[----:B------:R-:W-:-:S06]  /*1020*/  FSETP.GEU.AND P0, PT, |R3|, 4.1917929649353027344, PT ;  /* 0x4086232b0300780b */ /* 0x000fcc0003f0e200 */
[----:B------:R-:W-:-:S08]  /*1030*/  DADD R6, R4, -6.75539944105574400000e+15 ;  /* 0xc338000004067429 */ /* 0x000fd00000000000 */
[----:B------:R-:W-:Y:S01]  /*1040*/  DFMA R8, R6, -UR4, R2 ;  /* 0x8000000406087c2b */ /* 0x000fe20008000002 */
[----:B------:R-:W-:Y:S01]  /*1050*/  UMOV UR4, 0x3b39803f ;  /* 0x3b39803f00047882 */ /* 0x000fe20000000000 */
[----:B------:R-:W-:-:S06]  /*1060*/  UMOV UR5, 0x3c7abc9e ;  /* 0x3c7abc9e00057882 */ /* 0x000fcc0000000000 */
[----:B------:R-:W-:Y:S01]  /*1070*/  DFMA R6, R6, -UR4, R8 ;  /* 0x8000000406067c2b */ /* 0x000fe20008000008 */
[----:B------:R-:W-:Y:S01]  /*1080*/  UMOV UR4, 0x69ce2bdf ;  /* 0x69ce2bdf00047882 */ /* 0x000fe20000000000 */
[----:B------:R-:W-:Y:S01]  /*1090*/  IMAD.MOV.U32 R8, RZ, RZ, -0x35dec16 ;  /* 0xfca213eaff087424 */ /* 0x000fe200078e00ff */
[----:B------:R-:W-:Y:S01]  /*10a0*/  MOV R9, 0x3e928af3 ;  /* 0x3e928af300097802 */ /* 0x000fe20000000f00 */
[----:B------:R-:W-:-:S05]  /*10b0*/  UMOV UR5, 0x3e5ade15 ;  /* 0x3e5ade1500057882 */ /* 0x000fca0000000000 */
[----:B------:R-:W-:Y:S01]  /*10c0*/  DFMA R8, R6, UR4, R8 ;  /* 0x0000000406087c2b */ /* 0x000fe20008000008 */
[----:B------:R-:W-:Y:S01]  /*10d0*/  UMOV UR4, 0x62401315 ;  /* 0x6240131500047882 */ /* 0x000fe20000000000 */
[----:B------:R-:W-:-:S06]  /*10e0*/  UMOV UR5, 0x3ec71dee ;  /* 0x3ec71dee00057882 */ /* 0x000fcc0000000000 */
[----:B------:R-:W-:Y:S01]  /*10f0*/  DFMA R8, R6, R8, UR4 ;  /* 0x0000000406087e2b */ /* 0x000fe20008000008 */
        /* <DEDUP_REMOVED lines=20> */
[----:B------:R-:W-:-:S08]  /*1240*/  DFMA R8, R6, R8, UR4 ;  /* 0x0000000406087e2b */ /* 0x000fd00008000008 */
[C---:B------:R-:W-:Y:S02]  /*1250*/  DFMA R14, R6.reuse, R8, 1 ;  /* 0x3ff00000060e742b */ /* 0x040fe40000000008 */
[----:B------:R-:W2:Y:S06]  /*1260*/  LDC.64 R8, c[0x0][0x398] ;  /* 0x0000e600ff087b82 */ /* 0x000eac0000000a00 */
[----:B------:R-:W-:-:S10]  /*1270*/  DFMA R14, R6, R14, 1 ;  /* 0x3ff00000060e742b */ /* 0x000fd4000000000e */
[----:B------:R-:W-:Y:S02]  /*1280*/  IMAD R7, R4, 0x100000, R15 ;  /* 0x0010000004077824 */ /* 0x000fe400078e020f */
[----:B------:R-:W-:Y:S01]  /*1290*/  IMAD.MOV.U32 R6, RZ, RZ, R14 ;  /* 0x000000ffff067224 */ /* 0x000fe200078e000e */
[----:B01----:R-:W-:Y:S06]  /*12a0*/  @!P0 BRA `(.L_x_14) ;  /* 0x0000000000388947 */ /* 0x003fec0003800000 */
[----:B------:R-:W-:Y:S01]  /*12b0*/  FSETP.GEU.AND P1, PT, |R3|, 4.2275390625, PT ;  /* 0x408748000300780b */ /* 0x000fe20003f2e200 */
[C---:B------:R-:W-:Y:S02]  /*12c0*/  DADD R6, R2.reuse, +INF ;  /* 0x7ff0000002067429 */ /* 0x040fe40000000000 */
[----:B------:R-:W-:-:S08]  /*12d0*/  DSETP.GEU.AND P0, PT, R2, RZ, PT ;  /* 0x000000ff0200722a */ /* 0x000fd00003f0e000 */
[----:B------:R-:W-:Y:S02]  /*12e0*/  FSEL R6, R6, RZ, P0 ;  /* 0x000000ff06067208 */ /* 0x000fe40000000000 */
[----:B------:R-:W-:Y:S01]  /*12f0*/  FSEL R7, R7, RZ, P0 ;  /* 0x000000ff07077208 */ /* 0x000fe20000000000 */
[----:B------:R-:W-:Y:S06]  /*1300*/  @P1 BRA `(.L_x_14) ;  /* 0x0000000000201947 */ /* 0x000fec0003800000 */
[----:B------:R-:W-:Y:S01]  /*1310*/  LEA.HI R0, R4, R4, RZ, 0x1 ;  /* 0x0000000404007211 */ /* 0x000fe200078f08ff */
[----:B------:R-:W-:-:S03]  /*1320*/  IMAD.MOV.U32 R6, RZ, RZ, R14 ;  /* 0x000000ffff067224 */ /* 0x000fc600078e000e */
[----:B------:R-:W-:-:S04]  /*1330*/  SHF.R.S32.HI R7, RZ, 0x1, R0 ;  /* 0x00000001ff077819 */ /* 0x000fc80000011400 */
[----:B------:R-:W-:Y:S01]  /*1340*/  IADD3 R2, PT, PT, R4, -R7, RZ ;  /* 0x8000000704027210 */ /* 0x000fe20007ffe0ff */
[----:B------:R-:W-:-:S03]  /*1350*/  IMAD R7, R7, 0x100000, R15 ;  /* 0x0010000007077824 */ /* 0x000fc600078e020f */
[----:B------:R-:W-:Y:S02]  /*1360*/  LEA R3, R2, 0x3ff00000, 0x14 ;  /* 0x3ff0000002037811 */ /* 0x000fe400078ea0ff */
[----:B------:R-:W-:-:S06]  /*1370*/  MOV R2, RZ ;  /* 0x000000ff00027202 */ /* 0x000fcc0000000f00 */
[----:B------:R-:W-:-:S11]  /*1380*/  DMUL R6, R6, R2 ;  /* 0x0000000206067228 */ /* 0x000fd60000000000 */
.L_x_14:
[----:B------:R-:W0:Y:S01]  /*1390*/  F2F.F32.F64 R7, R6 ;  /* 0x0000000600077310 */ /* 0x000e220000301000 */
[----:B------:R-:W-:-:S04]  /*13a0*/  LEA.HI R0, R13, R13, RZ, 0x1 ;  /* 0x0000000d0d007211 */ /* 0x000fc800078f08ff */
[----:B------:R-:W-:-:S05]  /*13b0*/  SHF.R.S32.HI R3, RZ, 0x1, R0 ;  /* 0x00000001ff037819 */ /* 0x000fca0000011400 */
[----:B------:R-:W-:-:S05]  /*13c0*/  IMAD.WIDE R2, R3, 0x4, R10 ;  /* 0x0000000403027825 */ /* 0x000fca00078e020a */
[----:B0-----:R0:W-:Y:S04]  /*13d0*/  STG.E desc[UR6][R2.64], R7 ;  /* 0x0000000702007986 */ /* 0x0011e8000c101906 */
[----:B--2---:R-:W2:Y:S01]  /*13e0*/  LDG.E R15, desc[UR6][R8.64] ;  /* 0x00000006080f7981 */ /* 0x004ea2000c1e1900 */
[----:B------:R-:W2:Y:S03]  /*13f0*/  LDC.64 R4, c[0x0][0x388] ;  /* 0x0000e200ff047b82 */ /* 0x000ea60000000a00 */
[----:B--2---:R-:W-:Y:S04]  /*1400*/  STG.E desc[UR6][R4.64], R15 ;  /* 0x0000000f04007986 */ /* 0x004fe8000c101906 */
[----:B------:R-:W2:Y:S04]  /*1410*/  LDG.E R17, desc[UR6][R8.64+0x4] ;  /* 0x0000040608117981 */ /* 0x000ea8000c1e1900 */
[----:B------:R-:W3:Y:S04]  /*1420*/  LDG.E R21, desc[UR6][R8.64+0xc] ;  /* 0x00000c0608157981 */ /* 0x000ee8000c1e1900 */
[----:B--2---:R-:W-:Y:S04]  /*1430*/  STG.E desc[UR6][R8.64], R17 ;  /* 0x0000001108007986 */ /* 0x004fe8000c101906 */
[----:B------:R-:W2:Y:S01]  /*1440*/  LDG.E R19, desc[UR6][R4.64+0x4] ;  /* 0x0000040604137981 */ /* 0x000ea2000c1e1900 */
[----:B------:R-:W-:-:S03]  /*1450*/  IMAD.WIDE R10, R13, 0x4, R10 ;  /* 0x000000040d0a7825 */ /* 0x000fc600078e020a */
[----:B--2---:R-:W-:Y:S04]  /*1460*/  STG.E desc[UR6][R8.64+0x4], R19 ;  /* 0x0000041308007986 */ /* 0x004fe8000c101906 */
[----:B---3--:R-:W-:Y:S04]  /*1470*/  STG.E desc[UR6][R10.64+-0x4], R21 ;  /* 0xfffffc150a007986 */ /* 0x008fe8000c101906 */
[----:B0-----:R-:W2:Y:S04]  /*1480*/  LDG.E R3, desc[UR6][R8.64+0x8] ;  /* 0x0000080608037981 */ /* 0x001ea8000c1e1900 */
[----:B--2---:R-:W-:Y:S04]  /*1490*/  STG.E desc[UR6][R8.64+0xc], R3 ;  /* 0x00000c0308007986 */ /* 0x004fe8000c101906 */
[----:B------:R-:W2:Y:S04]  /*14a0*/  LDG.E R7, desc[UR6][R10.64+-0x8] ;  /* 0xfffff8060a077981 */ /* 0x000ea8000c1e1900 */
[----:B--2---:R-:W-:Y:S01]  /*14b0*/  STG.E desc[UR6][R8.64+0x8], R7 ;  /* 0x0000080708007986 */ /* 0x004fe2000c101906 */
[----:B------:R-:W-:Y:S05]  /*14c0*/  EXIT ;  /* 0x000000000000794d */ /* 0x000fea0003800000 */
        .weak           $__internal_0_$__cuda_sm3x_div_rn_noftz_f32_slowpath
        .type           $__internal_0_$__cuda_sm3x_div_rn_noftz_f32_slowpath,@function
        .size           $__internal_0_$__cuda_sm3x_div_rn_noftz_f32_slowpath,(.L_x_24 - $__internal_0_$__cuda_sm3x_div_rn_noftz_f32_slowpath)
$__internal_0_$__cuda_sm3x_div_rn_noftz_f32_slowpath:
[----:B------:R-:W-:Y:S02]  /*14d0*/  SHF.R.U32.HI R3, RZ, 0x17, R0 ;  /* 0x00000017ff037819 */ /* 0x000fe40000011600 */
[----:B------:R-:W-:Y:S02]  /*14e0*/  MOV R4, R0 ;  /* 0x0000000000047202 */ /* 0x000fe40000000f00 */
[----:B------:R-:W-:-:S05]  /*14f0*/  LOP3.LUT R3, R3, 0xff, RZ, 0xc0, !PT ;  /* 0x000000ff03037812 */ /* 0x000fca00078ec0ff */
[----:B------:R-:W-:-:S05]  /*1500*/  VIADD R6, R3, 0xffffffff ;  /* 0xffffffff03067836 */ /* 0x000fca0000000000 */
[----:B------:R-:W-:-:S13]  /*1510*/  ISETP.GT.U32.OR P0, PT, R6, 0xfd, !PT ;  /* 0x000000fd0600780c */ /* 0x000fda0007f04470 */
[----:B------:R-:W-:Y:S01]  /*1520*/  @!P0 IMAD.MOV.U32 R5, RZ, RZ, RZ ;  /* 0x000000ffff058224 */ /* 0x000fe200078e00ff */
[----:B------:R-:W-:Y:S06]  /*1530*/  @!P0 BRA `(.L_x_15) ;  /* 0x00000000003c8947 */ /* 0x000fec0003800000 */
[----:B------:R-:W-:-:S13]  /*1540*/  FSETP.GTU.FTZ.AND P0, PT, |R0|, +INF , PT ;  /* 0x7f8000000000780b */ /* 0x000fda0003f1c200 */
[----:B------:R-:W-:Y:S05]  /*1550*/  @P0 BRA `(.L_x_16) ;  /* 0x0000000400280947 */ /* 0x000fea0003800000 */
[----:B------:R-:W-:-:S05]  /*1560*/  HFMA2 R5, -RZ, RZ, 2.625, 0 ;  /* 0x41400000ff057431 */ /* 0x000fca00000001ff */
[----:B------:R-:W-:-:S13]  /*1570*/  LOP3.LUT P0, RZ, R5, 0x7fffffff, R4, 0xc8, !PT ;  /* 0x7fffffff05ff7812 */ /* 0x000fda000780c804 */
[----:B------:R-:W-:Y:S05]  /*1580*/  @!P0 BRA `(.L_x_17) ;  /* 0x0000000400148947 */ /* 0x000fea0003800000 */
[----:B------:R-:W-:-:S13]  /*1590*/  LOP3.LUT P0, RZ, R4, 0x7fffffff, RZ, 0xc0, !PT ;  /* 0x7fffffff04ff7812 */ /* 0x000fda000780c0ff */
[----:B------:R-:W-:Y:S05]  /*15a0*/  @!P0 BRA `(.L_x_18) ;  /* 0x0000000400048947 */ /* 0x000fea0003800000 */
[----:B------:R-:W-:Y:S02]  /*15b0*/  FSETP.NEU.FTZ.AND P0, PT, |R0|, +INF , PT ;  /* 0x7f8000000000780b */ /* 0x000fe40003f1d200 */
[----:B------:R-:W-:-:S04]  /*15c0*/  LOP3.LUT P1, RZ, R5, 0x7fffffff, RZ, 0xc0, !PT ;  /* 0x7fffffff05ff7812 */ /* 0x000fc8000782c0ff */
[----:B------:R-:W-:-:S13]  /*15d0*/  PLOP3.LUT P0, PT, P0, P1, PT, 0x2f, 0xf2 ;  /* 0x0000000000f2781c */ /* 0x000fda0000702577 */
[----:B------:R-:W-:Y:S05]  /*15e0*/  @P0 BRA `(.L_x_19) ;  /* 0x0000000000e80947 */ /* 0x000fea0003800000 */
[----:B------:R-:W-:-:S13]  /*15f0*/  ISETP.GE.AND P0, PT, R6, RZ, PT ;  /* 0x000000ff0600720c */ /* 0x000fda0003f06270 */
[----:B------:R-:W-:Y:S02]  /*1600*/  @P0 IMAD.MOV.U32 R5, RZ, RZ, RZ ;  /* 0x000000ffff050224 */ /* 0x000fe400078e00ff */
[----:B------:R-:W-:Y:S01]  /*1610*/  @!P0 FFMA R4, R0, 1.84467440737095516160e+19, RZ ;  /* 0x5f80000000048823 */ /* 0x000fe200000000ff */
[----:B------:R-:W-:-:S07]  /*1620*/  @!P0 MOV R5, 0xffffffc0 ;  /* 0xffffffc000058802 */ /* 0x000fce0000000f00 */
.L_x_15:
[----:B------:R-:W-:Y:S01]  /*1630*/  UMOV UR4, 0x41400000 ;  /* 0x4140000000047882 */ /* 0x000fe20000000000 */
[----:B------:R-:W-:Y:S01]  /*1640*/  VIADD R3, R3, 0xffffff81 ;  /* 0xffffff8103037836 */ /* 0x000fe20000000000 */
[----:B------:R-:W-:-:S03]  /*1650*/  UIADD3 UR4, UPT, UPT, UR4, -0x1800000, URZ ;  /* 0xfe80000004047890 */ /* 0x000fc6000fffe0ff */
[----:B------:R-:W-:Y:S01]  /*1660*/  IMAD R0, R3, -0x800000, R4 ;  /* 0xff80000003007824 */ /* 0x000fe200078e0204 */
[----:B------:R-:W-:Y:S02]  /*1670*/  IADD3 R5, PT, PT, R5, -0x3, R3 ;  /* 0xfffffffd05057810 */ /* 0x000fe40007ffe003 */
[----:B------:R-:W-:-:S03]  /*1680*/  FADD.FTZ R7, -RZ, -UR4 ;  /* 0x80000004ff077e21 */ /* 0x000fc60008010100 */
[----:B------:R-:W0:Y:S02]  /*1690*/  MUFU.RCP R6, UR4 ;  /* 0x0000000400067d08 */ /* 0x000e240008001000 */
[----:B0-----:R-:W-:-:S04]  /*16a0*/  FFMA R9, R6, R7, 1 ;  /* 0x3f80000006097423 */ /* 0x001fc80000000007 */
[----:B------:R-:W-:-:S04]  /*16b0*/  FFMA R9, R6, R9, R6 ;  /* 0x0000000906097223 */ /* 0x000fc80000000006 */
[----:B------:R-:W-:-:S04]  /*16c0*/  FFMA R4, R0, R9, RZ ;  /* 0x0000000900047223 */ /* 0x000fc800000000ff */
[----:B------:R-:W-:-:S04]  /*16d0*/  FFMA R6, R7, R4, R0 ;  /* 0x0000000407067223 */ /* 0x000fc80000000000 */
[----:B------:R-:W-:-:S04]  /*16e0*/  FFMA R6, R9, R6, R4 ;  /* 0x0000000609067223 */ /* 0x000fc80000000004 */
[----:B------:R-:W-:-:S04]  /*16f0*/  FFMA R7, R7, R6, R0 ;  /* 0x0000000607077223 */ /* 0x000fc80000000000 */
[----:B------:R-:W-:-:S05]  /*1700*/  FFMA R4, R9, R7, R6 ;  /* 0x0000000709047223 */ /* 0x000fca0000000006 */
[----:B------:R-:W-:-:S04]  /*1710*/  SHF.R.U32.HI R0, RZ, 0x17, R4 ;  /* 0x00000017ff007819 */ /* 0x000fc80000011604 */
[----:B------:R-:W-:-:S04]  /*1720*/  LOP3.LUT R0, R0, 0xff, RZ, 0xc0, !PT ;  /* 0x000000ff00007812 */ /* 0x000fc800078ec0ff */
[----:B------:R-:W-:-:S05]  /*1730*/  IADD3 R8, PT, PT, R0, R5, RZ ;  /* 0x0000000500087210 */ /* 0x000fca0007ffe0ff */
[----:B------:R-:W-:-:S05]  /*1740*/  VIADD R0, R8, 0xffffffff ;  /* 0xffffffff08007836 */ /* 0x000fca0000000000 */
[----:B------:R-:W-:-:S13]  /*1750*/  ISETP.GE.U32.AND P0, PT, R0, 0xfe, PT ;  /* 0x000000fe0000780c */ /* 0x000fda0003f06070 */
[----:B------:R-:W-:Y:S05]  /*1760*/  @!P0 BRA `(.L_x_20) ;  /* 0x0000000000808947 */ /* 0x000fea0003800000 */
[----:B------:R-:W-:-:S13]  /*1770*/  ISETP.GT.AND P0, PT, R8, 0xfe, PT ;  /* 0x000000fe0800780c */ /* 0x000fda0003f04270 */
[----:B------:R-:W-:Y:S05]  /*1780*/  @P0 BRA `(.L_x_21) ;  /* 0x00000000006c0947 */ /* 0x000fea0003800000 */
[----:B------:R-:W-:-:S13]  /*1790*/  ISETP.GE.AND P0, PT, R8, 0x1, PT ;  /* 0x000000010800780c */ /* 0x000fda0003f06270 */
[----:B------:R-:W-:Y:S05]  /*17a0*/  @P0 BRA `(.L_x_22) ;  /* 0x0000000000980947 */ /* 0x000fea0003800000 */
[----:B------:R-:W-:Y:S02]  /*17b0*/  ISETP.GE.AND P0, PT, R8, -0x18, PT ;  /* 0xffffffe80800780c */ /* 0x000fe40003f06270 */
[----:B------:R-:W-:-:S11]  /*17c0*/  LOP3.LUT R4, R4, 0x80000000, RZ, 0xc0, !PT ;  /* 0x8000000004047812 */ /* 0x000fd600078ec0ff */
[----:B------:R-:W-:Y:S05]  /*17d0*/  @!P0 BRA `(.L_x_22) ;  /* 0x00000000008c8947 */ /* 0x000fea0003800000 */
[CC--:B------:R-:W-:Y:S01]  /*17e0*/  FFMA.RZ R0, R9.reuse, R7.reuse, R6 ;  /* 0x0000000709007223 */ /* 0x0c0fe2000000c006 */
[----:B------:R-:W-:Y:S01]  /*17f0*/  IMAD.MOV R5, RZ, RZ, -R8 ;  /* 0x000000ffff057224 */ /* 0x000fe200078e0a08 */
[C---:B------:R-:W-:Y:S02]  /*1800*/  ISETP.NE.AND P2, PT, R8.reuse, RZ, PT ;  /* 0x000000ff0800720c */ /* 0x040fe40003f45270 */
[----:B------:R-:W-:Y:S02]  /*1810*/  ISETP.NE.AND P1, PT, R8, RZ, PT ;  /* 0x000000ff0800720c */ /* 0x000fe40003f25270 */
[----:B------:R-:W-:Y:S01]  /*1820*/  LOP3.LUT R3, R0, 0x7fffff, RZ, 0xc0, !PT ;  /* 0x007fffff00037812 */ /* 0x000fe200078ec0ff */
[CCC-:B------:R-:W-:Y:S01]  /*1830*/  FFMA.RP R0, R9.reuse, R7.reuse, R6.reuse ;  /* 0x0000000709007223 */ /* 0x1c0fe20000008006 */
[----:B------:R-:W-:Y:S01]  /*1840*/  FFMA.RM R9, R9, R7, R6 ;  /* 0x0000000709097223 */ /* 0x000fe20000004006 */
[----:B------:R-:W-:Y:S02]  /*1850*/  IADD3 R6, PT, PT, R8, 0x20, RZ ;  /* 0x0000002008067810 */ /* 0x000fe40007ffe0ff */
[----:B------:R-:W-:-:S02]  /*1860*/  LOP3.LUT R3, R3, 0x800000, RZ, 0xfc, !PT ;  /* 0x0080000003037812 */ /* 0x000fc400078efcff */
[----:B------:R-:W-:Y:S02]  /*1870*/  FSETP.NEU.FTZ.AND P0, PT, R0, R9, PT ;  /* 0x000000090000720b */ /* 0x000fe40003f1d000 */
[----:B------:R-:W-:Y:S02]  /*1880*/  SHF.L.U32 R6, R3, R6, RZ ;  /* 0x0000000603067219 */ /* 0x000fe400000006ff */
[----:B------:R-:W-:Y:S02]  /*1890*/  SEL R0, R5, RZ, P2 ;  /* 0x000000ff05007207 */ /* 0x000fe40001000000 */
[----:B------:R-:W-:Y:S02]  /*18a0*/  ISETP.NE.AND P1, PT, R6, RZ, P1 ;  /* 0x000000ff0600720c */ /* 0x000fe40000f25270 */
[----:B------:R-:W-:Y:S02]  /*18b0*/  SHF.R.U32.HI R0, RZ, R0, R3 ;  /* 0x00000000ff007219 */ /* 0x000fe40000011603 */
[----:B------:R-:W-:-:S02]  /*18c0*/  PLOP3.LUT P0, PT, P0, P1, PT, 0xf8, 0x8f ;  /* 0x00000000008f781c */ /* 0x000fc40000703f70 */
[----:B------:R-:W-:Y:S02]  /*18d0*/  SHF.R.U32.HI R6, RZ, 0x1, R0 ;  /* 0x00000001ff067819 */ /* 0x000fe40000011600 */
[----:B------:R-:W-:-:S04]  /*18e0*/  SEL R3, RZ, 0x1, !P0 ;  /* 0x00000001ff037807 */ /* 0x000fc80004000000 */
[----:B------:R-:W-:-:S04]  /*18f0*/  LOP3.LUT R3, R3, 0x1, R6, 0xf8, !PT ;  /* 0x0000000103037812 */ /* 0x000fc800078ef806 */
[----:B------:R-:W-:-:S04]  /*1900*/  LOP3.LUT R3, R3, R0, RZ, 0xc0, !PT ;  /* 0x0000000003037212 */ /* 0x000fc800078ec0ff */
[----:B------:R-:W-:-:S04]  /*1910*/  IADD3 R3, PT, PT, R6, R3, RZ ;  /* 0x0000000306037210 */ /* 0x000fc80007ffe0ff */
[----:B------:R-:W-:Y:S01]  /*1920*/  LOP3.LUT R4, R3, R4, RZ, 0xfc, !PT ;  /* 0x0000000403047212 */ /* 0x000fe200078efcff */
[----:B------:R-:W-:Y:S06]  /*1930*/  BRA `(.L_x_22) ;  /* 0x0000000000347947 */ /* 0x000fec0003800000 */
.L_x_21:
[----:B------:R-:W-:-:S04]  /*1940*/  LOP3.LUT R4, R4, 0x80000000, RZ, 0xc0, !PT ;  /* 0x8000000004047812 */ /* 0x000fc800078ec0ff */
[----:B------:R-:W-:Y:S01]  /*1950*/  LOP3.LUT R4, R4, 0x7f800000, RZ, 0xfc, !PT ;  /* 0x7f80000004047812 */ /* 0x000fe200078efcff */
[----:B------:R-:W-:Y:S06]  /*1960*/  BRA `(.L_x_22) ;  /* 0x0000000000287947 */ /* 0x000fec0003800000 */
.L_x_20:
[----:B------:R-:W-:Y:S01]  /*1970*/  IMAD R4, R5, 0x800000, R4 ;  /* 0x0080000005047824 */ /* 0x000fe200078e0204 */
[----:B------:R-:W-:Y:S06]  /*1980*/  BRA `(.L_x_22) ;  /* 0x0000000000207947 */ /* 0x000fec0003800000 */
.L_x_19:
[----:B------:R-:W-:-:S04]  /*1990*/  LOP3.LUT R4, R5, 0x80000000, R4, 0x48, !PT ;  /* 0x8000000005047812 */ /* 0x000fc800078e4804 */
[----:B------:R-:W-:Y:S01]  /*19a0*/  LOP3.LUT R4, R4, 0x7f800000, RZ, 0xfc, !PT ;  /* 0x7f80000004047812 */ /* 0x000fe200078efcff */
[----:B------:R-:W-:Y:S06]  /*19b0*/  BRA `(.L_x_22) ;  /* 0x0000000000147947 */ /* 0x000fec0003800000 */
.L_x_18:
[----:B------:R-:W-:Y:S01]  /*19c0*/  LOP3.LUT R4, R5, 0x80000000, R4, 0x48, !PT ;  /* 0x8000000005047812 */ /* 0x000fe200078e4804 */
[----:B------:R-:W-:Y:S06]  /*19d0*/  BRA `(.L_x_22) ;  /* 0x00000000000c7947 */ /* 0x000fec0003800000 */
.L_x_17:
[----:B------:R-:W0:Y:S01]  /*19e0*/  MUFU.RSQ R4, -QNAN ;  /* 0xffc0000000047908 */ /* 0x000e220000001400 */
[----:B------:R-:W-:Y:S05]  /*19f0*/  BRA `(.L_x_22) ;  /* 0x0000000000047947 */ /* 0x000fea0003800000 */
.L_x_16:
[----:B------:R-:W-:-:S07]  /*1a00*/  FADD.FTZ R4, R0, 12 ;  /* 0x4140000000047421 */ /* 0x000fce0000010000 */
.L_x_22:
[----:B------:R-:W-:-:S04]  /*1a10*/  HFMA2 R3, -RZ, RZ, 0, 0 ;  /* 0x00000000ff037431 */ /* 0x000fc800000001ff */
[----:B0-----:R-:W-:Y:S05]  /*1a20*/  RET.REL.NODEC R2 `(_Z5fieldiiPfS_S_) ;  /* 0xffffffe402747950 */ /* 0x001fea0003c3ffff */
.L_x_23:
[----:B------:R-:W-:-:S00]  /*1a30*/  BRA `(.L_x_23) ;  /* 0xfffffffc00fc7947 */ /* 0x000fc0000383ffff */
[----:B------:R-:W-:-:S00]  /*1a40*/  NOP ;  /* 0x0000000000007918 */ /* 0x000fc00000000000 */
        /* <DEDUP_REMOVED lines=11> */
.L_x_24:


//--------------------- .nv.shared.reserved.0     --------------------------
	.section	.nv.shared.reserved.0,"aw",@nobits
	.weak		__nv_reservedSMEM_offset_0_alias
	.size		__nv_reservedSMEM_offset_0_alias, 0, 64
	.other		__nv_reservedSMEM_offset_0_alias,@"STO_CUDA_RESERVED_SHARED STV_DEFAULT"
__nv_reservedSMEM_offset_0_alias:
	.zero		0
	.zero		64


//--------------------- .nv.constant0._Z5fieldiiPfS_S_ --------------------------
	.section	.nv.constant0._Z5fieldiiPfS_S_,"a",@progbits
	.sectionflags	@""
	.align	4
.nv.constant0._Z5fieldiiPfS_S_:
	.zero		928


//--------------------- SYMBOLS --------------------------

	.type		.nv.reservedSmem.offset0,@object
	.size		.nv.reservedSmem.offset0,0x4
